// auto-generated by cutlass_sweep.gemm — config: {"arch": "sm_90", "cluster_m": 2, "cluster_n": 2, "dtype": "e4m3", "stages": 5, "tile_k": 32, "tile_m": 128, "tile_n": 256}
#include "cutlass/cutlass.h"
#include "cutlass/gemm/collective/collective_builder.hpp"
#include "cutlass/gemm/device/gemm_universal_adapter.h"
#include "cutlass/gemm/kernel/gemm_universal.hpp"
#include "cutlass/epilogue/collective/collective_builder.hpp"

using ElemA = cutlass::float_e4m3_t;
using ElemB = cutlass::float_e4m3_t;
using ElemCD = cutlass::float_e4m3_t;
using Acc  = float;
using TileShape    = cute::Shape<cute::_128, cute::_256, cute::_32>;
using ClusterShape = cute::Shape<cute::_2, cute::_2, cute::_1>;

using CollectiveEpilogue = typename cutlass::epilogue::collective::CollectiveBuilder<
    cutlass::arch::Sm90, cutlass::arch::OpClassTensorOp,
    TileShape, ClusterShape,
    cutlass::epilogue::collective::EpilogueTileAuto,
    Acc, Acc,
    ElemCD, cutlass::layout::RowMajor, 128 / cutlass::sizeof_bits<ElemCD>::value,
    ElemCD, cutlass::layout::RowMajor, 128 / cutlass::sizeof_bits<ElemCD>::value,
    cutlass::epilogue::collective::EpilogueScheduleAuto
  >::CollectiveOp;

using CollectiveMainloop = typename cutlass::gemm::collective::CollectiveBuilder<
    cutlass::arch::Sm90, cutlass::arch::OpClassTensorOp,
    ElemA, cutlass::layout::RowMajor, 128 / cutlass::sizeof_bits<ElemA>::value,
    ElemB, cutlass::layout::ColumnMajor, 128 / cutlass::sizeof_bits<ElemB>::value,
    Acc,
    TileShape, ClusterShape,
    cutlass::gemm::collective::StageCount<5>,
    cutlass::gemm::collective::KernelScheduleAuto
  >::CollectiveOp;

using GemmKernel = cutlass::gemm::kernel::GemmUniversal<
    cute::Shape<int,int,int,int>,
    CollectiveMainloop,
    CollectiveEpilogue
>;
using Gemm = cutlass::gemm::device::GemmUniversalAdapter<GemmKernel>;

// Force the device kernel symbol into the cubin without needing a host main.
auto* _anchor = &cutlass::device_kernel<GemmKernel>;


// ===== COMPILED SASS (sm_90a) =====

	.target	sm_90a

	.elftype	@"ET_EXEC"


//--------------------- .note.nv.tkinfo           --------------------------
	.section	.note.nv.tkinfo,"",@"SHT_NOTE"
	.sectionflags	@"SHF_NOTE_NV_TKINFO"
	.tkinfo
        /*0018*/ 	.word	0x00000002
        /*0030*/ 	.string	""
        /*0030*/ 	.string	"ptxas"
        /*0030*/ 	.string	"Cuda compilation tools, release 13.0, V13.0.88"
        /*0030*/ 	.string	"Build cuda_13.0.r13.0/compiler.36424714_0"
        /*0030*/ 	.string	"-arch sm_90a -m 64 "



//--------------------- .note.nv.cuinfo           --------------------------
	.section	.note.nv.cuinfo,"",@"SHT_NOTE"
	.sectionflags	@"SHF_NOTE_NV_CUINFO"
        /*0018*/ 	.short	0x0002
        /*001a*/ 	.short	0x005a
        /*001c*/ 	.short	0x0082
	.zero		2


//--------------------- .nv.info                  --------------------------
	.section	.nv.info,"",@"SHT_CUDA_INFO"
	.align	4


	//----- nvinfo : EIATTR_REGCOUNT
	.align		4
        /*0000*/ 	.byte	0x04, 0x2f
        /*0002*/ 	.short	(.L_12 - .L_11)
	.align		4
.L_11:
        /*0004*/ 	.word	index@(_ZN7cutlass13device_kernelINS_4gemm6kernel13GemmUniversalIN4cute5tupleIJiiiiEEENS1_10collective13CollectiveMmaINS1_37MainloopSm90TmaGmmaWarpSpecializedFP8ILi5ENS5_IJNS4_1CILi2EEESB_NSA_ILi1EEEEEENS1_35KernelTmaWarpSpecializedCooperativeEEENS5_IJNSA_ILi128EEENSA_ILi256EEENSA_ILi32EEEEEENS_12float_e4m3_tENS5_IJlSC_lEEESK_SL_NS4_8TiledMMAINS4_8MMA_AtomIJNS4_4SM904GMMA31MMA_64x256x32_F32E4M3E4M3_SS_TNILNSP_7ScaleInE1ELSR_1EEEEEENS4_6LayoutINS5_IJSB_SC_SC_EEENS5_IJSC_NSA_ILi0EEESW_EEEEENS5_IJNS4_10UnderscoreESZ_SZ_EEEEENS4_23SM90_TMA_LOAD_MULTICASTENS4_14ComposedLayoutINS4_7SwizzleILi1ELi4ELi3EEENS4_18smem_ptr_flag_bitsILi8EEENSU_INS5_IJNSA_ILi8EEESI_EEENS5_IJSI_SC_EEEEEEEvNS4_8identityES12_S1C_vS1D_EENS_8epilogue10collective6detail29Sm90TmaWarpSpecializedAdapterINS1G_15DefaultEpilogueISK_SL_SL_NS1F_6thread17LinearCombinationISK_Li1EffLNS1K_9ScaleType4KindE0ELNS_15FloatRoundStyleE2ESK_EENS1_15EpilogueDefaultEEEEEvvEEEEvNT_6ParamsE)
        /*0008*/ 	.word	0x000000a8


	//----- nvinfo : EIATTR_FRAME_SIZE
	.align		4
.L_12:
        /*000c*/ 	.byte	0x04, 0x11
        /*000e*/ 	.short	(.L_14 - .L_13)
	.align		4
.L_13:
        /*0010*/ 	.word	index@(_ZN7cutlass13device_kernelINS_4gemm6kernel13GemmUniversalIN4cute5tupleIJiiiiEEENS1_10collective13CollectiveMmaINS1_37MainloopSm90TmaGmmaWarpSpecializedFP8ILi5ENS5_IJNS4_1CILi2EEESB_NSA_ILi1EEEEEENS1_35KernelTmaWarpSpecializedCooperativeEEENS5_IJNSA_ILi128EEENSA_ILi256EEENSA_ILi32EEEEEENS_12float_e4m3_tENS5_IJlSC_lEEESK_SL_NS4_8TiledMMAINS4_8MMA_AtomIJNS4_4SM904GMMA31MMA_64x256x32_F32E4M3E4M3_SS_TNILNSP_7ScaleInE1ELSR_1EEEEEENS4_6LayoutINS5_IJSB_SC_SC_EEENS5_IJSC_NSA_ILi0EEESW_EEEEENS5_IJNS4_10UnderscoreESZ_SZ_EEEEENS4_23SM90_TMA_LOAD_MULTICASTENS4_14ComposedLayoutINS4_7SwizzleILi1ELi4ELi3EEENS4_18smem_ptr_flag_bitsILi8EEENSU_INS5_IJNSA_ILi8EEESI_EEENS5_IJSI_SC_EEEEEEEvNS4_8identityES12_S1C_vS1D_EENS_8epilogue10collective6detail29Sm90TmaWarpSpecializedAdapterINS1G_15DefaultEpilogueISK_SL_SL_NS1F_6thread17LinearCombinationISK_Li1EffLNS1K_9ScaleType4KindE0ELNS_15FloatRoundStyleE2ESK_EENS1_15EpilogueDefaultEEEEEvvEEEEvNT_6ParamsE)
        /*0014*/ 	.word	0x00000108


	//----- nvinfo : EIATTR_MIN_STACK_SIZE
	.align		4
.L_14:
        /*0018*/ 	.byte	0x04, 0x12
        /*001a*/ 	.short	(.L_16 - .L_15)
	.align		4
.L_15:
        /*001c*/ 	.word	index@(_ZN7cutlass13device_kernelINS_4gemm6kernel13GemmUniversalIN4cute5tupleIJiiiiEEENS1_10collective13CollectiveMmaINS1_37MainloopSm90TmaGmmaWarpSpecializedFP8ILi5ENS5_IJNS4_1CILi2EEESB_NSA_ILi1EEEEEENS1_35KernelTmaWarpSpecializedCooperativeEEENS5_IJNSA_ILi128EEENSA_ILi256EEENSA_ILi32EEEEEENS_12float_e4m3_tENS5_IJlSC_lEEESK_SL_NS4_8TiledMMAINS4_8MMA_AtomIJNS4_4SM904GMMA31MMA_64x256x32_F32E4M3E4M3_SS_TNILNSP_7ScaleInE1ELSR_1EEEEEENS4_6LayoutINS5_IJSB_SC_SC_EEENS5_IJSC_NSA_ILi0EEESW_EEEEENS5_IJNS4_10UnderscoreESZ_SZ_EEEEENS4_23SM90_TMA_LOAD_MULTICASTENS4_14ComposedLayoutINS4_7SwizzleILi1ELi4ELi3EEENS4_18smem_ptr_flag_bitsILi8EEENSU_INS5_IJNSA_ILi8EEESI_EEENS5_IJSI_SC_EEEEEEEvNS4_8identityES12_S1C_vS1D_EENS_8epilogue10collective6detail29Sm90TmaWarpSpecializedAdapterINS1G_15DefaultEpilogueISK_SL_SL_NS1F_6thread17LinearCombinationISK_Li1EffLNS1K_9ScaleType4KindE0ELNS_15FloatRoundStyleE2ESK_EENS1_15EpilogueDefaultEEEEEvvEEEEvNT_6ParamsE)
        /*0020*/ 	.word	0x00000108
.L_16:


//--------------------- .nv.compat                --------------------------
	.section	.nv.compat,"",@"SHT_CUDA_COMPAT_INFO"
	.align	4
        /*0000*/ 	.byte	0x02, 0x09, 0x01, 0x00, 0x02, 0x02, 0x04, 0x00, 0x02, 0x05, 0x05, 0x00, 0x03, 0x07, 0x01, 0x01
        /*0010*/ 	.byte	0x02, 0x03, 0x01, 0x00, 0x02, 0x06, 0x01, 0x00, 0x04, 0x0b, 0x08, 0x00, 0x00, 0x00, 0x00, 0x00
        /*0020*/ 	.byte	0x00, 0x00, 0x00, 0x00


//--------------------- .nv.info._ZN7cutlass13device_kernelINS_4gemm6kernel13GemmUniversalIN4cute5tupleIJiiiiEEENS1_10collective13CollectiveMmaINS1_37MainloopSm90TmaGmmaWarpSpecializedFP8ILi5ENS5_IJNS4_1CILi2EEESB_NSA_ILi1EEEEEENS1_35KernelTmaWarpSpecializedCooperativeEEENS5_IJNSA_ILi128EEENSA_ILi256EEENSA_ILi32EEEEEENS_12float_e4m3_tENS5_IJlSC_lEEESK_SL_NS4_8TiledMMAINS4_8MMA_AtomIJNS4_4SM904GMMA31MMA_64x256x32_F32E4M3E4M3_SS_TNILNSP_7ScaleInE1ELSR_1EEEEEENS4_6LayoutINS5_IJSB_SC_SC_EEENS5_IJSC_NSA_ILi0EEESW_EEEEENS5_IJNS4_10UnderscoreESZ_SZ_EEEEENS4_23SM90_TMA_LOAD_MULTICASTENS4_14ComposedLayoutINS4_7SwizzleILi1ELi4ELi3EEENS4_18smem_ptr_flag_bitsILi8EEENSU_INS5_IJNSA_ILi8EEESI_EEENS5_IJSI_SC_EEEEEEEvNS4_8identityES12_S1C_vS1D_EENS_8epilogue10collective6detail29Sm90TmaWarpSpecializedAdapterINS1G_15DefaultEpilogueISK_SL_SL_NS1F_6thread17LinearCombinationISK_Li1EffLNS1K_9ScaleType4KindE0ELNS_15FloatRoundStyleE2ESK_EENS1_15EpilogueDefaultEEEEEvvEEEEvNT_6ParamsE --------------------------
	.section	.nv.info._ZN7cutlass13device_kernelINS_4gemm6kernel13GemmUniversalIN4cute5tupleIJiiiiEEENS1_10collective13CollectiveMmaINS1_37MainloopSm90TmaGmmaWarpSpecializedFP8ILi5ENS5_IJNS4_1CILi2EEESB_NSA_ILi1EEEEEENS1_35KernelTmaWarpSpecializedCooperativeEEENS5_IJNSA_ILi128EEENSA_ILi256EEENSA_ILi32EEEEEENS_12float_e4m3_tENS5_IJlSC_lEEESK_SL_NS4_8TiledMMAINS4_8MMA_AtomIJNS4_4SM904GMMA31MMA_64x256x32_F32E4M3E4M3_SS_TNILNSP_7ScaleInE1ELSR_1EEEEEENS4_6LayoutINS5_IJSB_SC_SC_EEENS5_IJSC_NSA_ILi0EEESW_EEEEENS5_IJNS4_10UnderscoreESZ_SZ_EEEEENS4_23SM90_TMA_LOAD_MULTICASTENS4_14ComposedLayoutINS4_7SwizzleILi1ELi4ELi3EEENS4_18smem_ptr_flag_bitsILi8EEENSU_INS5_IJNSA_ILi8EEESI_EEENS5_IJSI_SC_EEEEEEEvNS4_8identityES12_S1C_vS1D_EENS_8epilogue10collective6detail29Sm90TmaWarpSpecializedAdapterINS1G_15DefaultEpilogueISK_SL_SL_NS1F_6thread17LinearCombinationISK_Li1EffLNS1K_9ScaleType4KindE0ELNS_15FloatRoundStyleE2ESK_EENS1_15EpilogueDefaultEEEEEvvEEEEvNT_6ParamsE,"",@"SHT_CUDA_INFO"
	.sectionflags	@""
	.align	4


	//----- nvinfo : EIATTR_CUDA_API_VERSION
	.align		4
        /*0000*/ 	.byte	0x04, 0x37
        /*0002*/ 	.short	(.L_18 - .L_17)
.L_17:
        /*0004*/ 	.word	0x00000082


	//----- nvinfo : EIATTR_KPARAM_INFO
	.align		4
.L_18:
        /*0008*/ 	.byte	0x04, 0x17
        /*000a*/ 	.short	(.L_20 - .L_19)
.L_19:
        /*000c*/ 	.word	0x00000000
        /*0010*/ 	.short	0x0000
        /*0012*/ 	.short	0x0070
        /*0014*/ 	.byte	0x00, 0xf0, 0x01, 0x10


	//----- nvinfo : EIATTR_SPARSE_MMA_MASK
	.align		4
.L_20:
        /*0018*/ 	.byte	0x03, 0x50
        /*001a*/ 	.short	0x0000


	//----- nvinfo : EIATTR_MAXREG_COUNT
	.align		4
        /*001c*/ 	.byte	0x03, 0x1b
        /*001e*/ 	.short	0x00a8


	//----- nvinfo : EIATTR_NUM_BARRIERS
	.align		4
        /*0020*/ 	.byte	0x02, 0x4c
        /*0022*/ 	.byte	0x01
	.zero		1


	//----- nvinfo : EIATTR_ANNOTATIONS
	.align		4
        /*0024*/ 	.byte	0x04, 0x55
        /*0026*/ 	.short	(.L_22 - .L_21)


	//   ....[0]....
.L_21:
        /*0028*/ 	.word	0x00000001
        /*002c*/ 	.byte	0x30, 0x07, 0x00, 0x00, 0x01, 0x00, 0x00, 0x00, 0x20, 0x08, 0x00, 0x00, 0x01, 0x00, 0x00, 0x00
        /* <DEDUP_REMOVED lines=198> */
        /*0c9c*/ 	.byte	0x50, 0x04, 0x01, 0x00


	//----- nvinfo : EIATTR_MERCURY_ISA_VERSION
	.align		4
.L_22:
        /*0ca0*/ 	.byte	0x03, 0x5f
        /*0ca2*/ 	.short	0x0101


	//----- nvinfo : EIATTR_INT_WARP_WIDE_INSTR_OFFSETS
	.align		4
        /*0ca4*/ 	.byte	0x04, 0x31
        /*0ca6*/ 	.short	(.L_24 - .L_23)


	//   ....[0]....
.L_23:
        /*0ca8*/ 	.word	0x00000570


	//   ....[1]....
        /*0cac*/ 	.word	0x00000590


	//   ....[2]....
        /*0cb0*/ 	.word	0x00000700


	//----- nvinfo : EIATTR_COOP_GROUP_MASK_REGIDS
	.align		4
.L_24:
        /*0cb4*/ 	.byte	0x04, 0x29
        /*0cb6*/ 	.short	(.L_26 - .L_25)


	//   ....[0]....
.L_25:
        /*0cb8*/ 	.word	0xffffffff


	//   ....[1]....
        /*0cbc*/ 	.word	0xffffffff


	//   ....[2]....
        /*0cc0*/ 	.word	0xffffffff


	//   ....[3]....
        /*0cc4*/ 	.word	0xffffffff


	//   ....[4]....
        /*0cc8*/ 	.word	0xffffffff


	//   ....[5]....
        /*0ccc*/ 	.word	0xffffffff


	//----- nvinfo : EIATTR_COOP_GROUP_INSTR_OFFSETS
	.align		4
.L_26:
        /*0cd0*/ 	.byte	0x04, 0x28
        /*0cd2*/ 	.short	(.L_28 - .L_27)


	//   ....[0]....
.L_27:
        /*0cd4*/ 	.word	0x00000070


	//   ....[1]....
        /*0cd8*/ 	.word	0x00000080


	//   ....[2]....
        /*0cdc*/ 	.word	0x000001a0


	//   ....[3]....
        /*0ce0*/ 	.word	0x000003e0


	//   ....[4]....
        /*0ce4*/ 	.word	0x00000860


	//   ....[5]....
        /*0ce8*/ 	.word	0x000015e0


	//----- nvinfo : EIATTR_REG_RECONFIG
	.align		4
.L_28:
        /*0cec*/ 	.byte	0x01, 0x54
	.zero		2


	//----- nvinfo : EIATTR_MBARRIER_INSTR_OFFSETS
	.align		4
        /*0cf0*/ 	.byte	0x04, 0x39
        /*0cf2*/ 	.short	(.L_30 - .L_29)


	//   ....[0]....
.L_29:
        /*0cf4*/ 	.word	0x00000320
        /*0cf8*/ 	.word	0x000000ff
        /*0cfc*/ 	.word	0x00000000
        /*0d00*/ 	.short	0x0100
        /*0d02*/ 	.byte	0x09
	.zero		1


	//   ....[1]....
        /*0d04*/ 	.word	0x00000330
        /*0d08*/ 	.word	0x000000ff
        /*0d0c*/ 	.word	0x00000028
        /*0d10*/ 	.short	0x0100
        /*0d12*/ 	.byte	0x09
	.zero		1


	//   ....[2]....
        /*0d14*/ 	.word	0x00000340
        /*0d18*/ 	.word	0x000000ff
        /*0d1c*/ 	.word	0x00000008
        /*0d20*/ 	.short	0x0100
        /*0d22*/ 	.byte	0x09
	.zero		1


	//   ....[3]....
        /*0d24*/ 	.word	0x00000350
        /*0d28*/ 	.word	0x000000ff
        /*0d2c*/ 	.word	0x00000030
        /*0d30*/ 	.short	0x0100
        /*0d32*/ 	.byte	0x09
	.zero		1


	//   ....[4]....
        /*0d34*/ 	.word	0x00000360
        /*0d38*/ 	.word	0x000000ff
        /*0d3c*/ 	.word	0x00000010
        /*0d40*/ 	.short	0x0100
        /*0d42*/ 	.byte	0x09
	.zero		1


	//   ....[5]....
        /*0d44*/ 	.word	0x00000370
        /*0d48*/ 	.word	0x000000ff
        /*0d4c*/ 	.word	0x00000038
        /*0d50*/ 	.short	0x0100
        /*0d52*/ 	.byte	0x09
	.zero		1


	//   ....[6]....
        /*0d54*/ 	.word	0x00000380
        /*0d58*/ 	.word	0x000000ff
        /*0d5c*/ 	.word	0x00000018
        /*0d60*/ 	.short	0x0100
        /*0d62*/ 	.byte	0x09
	.zero		1


	//   ....[7]....
        /*0d64*/ 	.word	0x00000390
        /*0d68*/ 	.word	0x000000ff
        /*0d6c*/ 	.word	0x00000040
        /*0d70*/ 	.short	0x0100
        /*0d72*/ 	.byte	0x09
	.zero		1


	//   ....[8]....
        /*0d74*/ 	.word	0x000003a0
        /*0d78*/ 	.word	0x000000ff
        /*0d7c*/ 	.word	0x00000020
        /*0d80*/ 	.short	0x0100
        /*0d82*/ 	.byte	0x09
	.zero		1


	//   ....[9]....
        /*0d84*/ 	.word	0x000003b0
        /*0d88*/ 	.word	0x000000ff
        /*0d8c*/ 	.word	0x00000048
        /*0d90*/ 	.short	0x0100
        /*0d92*/ 	.byte	0x09
	.zero		1


	//   ....[10]....
        /*0d94*/ 	.word	0x00000790
        /*0d98*/ 	.word	0x000000ff
        /*0d9c*/ 	.word	0x00000060
        /*0da0*/ 	.short	0x0100
        /*0da2*/ 	.byte	0x06
	.zero		1


	//   ....[11]....
        /*0da4*/ 	.word	0x00000800
        /*0da8*/ 	.word	0x000000ff
        /*0dac*/ 	.word	0x00000068
        /*0db0*/ 	.short	0x0100
        /*0db2*/ 	.byte	0x06
	.zero		1


	//   ....[12]....
        /*0db4*/ 	.word	0x00001df0
        /*0db8*/ 	.word	0x000000ff
        /*0dbc*/ 	.word	0x00000000
        /*0dc0*/ 	.short	0x010a
        /*0dc2*/ 	.byte	0x06
	.zero		1


	//   ....[13]....
        /*0dc4*/ 	.word	0x00001e30
        /*0dc8*/ 	.word	0x000000ff
        /*0dcc*/ 	.word	0x00000000
        /*0dd0*/ 	.short	0x010a
        /*0dd2*/ 	.byte	0x06
	.zero		1


	//   ....[14]....
        /*0dd4*/ 	.word	0x00002ff0
        /*0dd8*/ 	.word	0x000000ff
        /*0ddc*/ 	.word	0x00000000
        /*0de0*/ 	.short	0x010a
        /*0de2*/ 	.byte	0x09
	.zero		1


	//   ....[15]....
        /*0de4*/ 	.word	0x00003030
        /*0de8*/ 	.word	0x000000ff
        /*0dec*/ 	.word	0x00000000
        /*0df0*/ 	.short	0x010a
        /*0df2*/ 	.byte	0x09
	.zero		1


	//   ....[16]....
        /*0df4*/ 	.word	0x00004070
        /*0df8*/ 	.word	0x000000e5
        /*0dfc*/ 	.word	0x00000000
        /*0e00*/ 	.short	0x0101
        /*0e02*/ 	.byte	0x3f
	.zero		1


	//   ....[17]....
        /*0e04*/ 	.word	0x00005290
        /*0e08*/ 	.word	0x00000018
        /*0e0c*/ 	.word	0x00000000
        /*0e10*/ 	.short	0x0101
        /*0e12*/ 	.byte	0x3f
	.zero		1


	//   ....[18]....
        /*0e14*/ 	.word	0x0000f5a0
        /*0e18*/ 	.word	0x0000000b
        /*0e1c*/ 	.word	0x00000028
        /*0e20*/ 	.short	0x010a
        /*0e22*/ 	.byte	0x3f
	.zero		1


	//   ....[19]....
        /*0e24*/ 	.word	0x0000f990
        /*0e28*/ 	.word	0x00000004
        /*0e2c*/ 	.word	0x00000068
        /*0e30*/ 	.short	0x0101
        /*0e32*/ 	.byte	0x3f
	.zero		1


	//   ....[20]....
        /*0e34*/ 	.word	0x00010110
        /*0e38*/ 	.word	0x00000007
        /*0e3c*/ 	.word	0x00000000
        /*0e40*/ 	.short	0x010a
        /*0e42*/ 	.byte	0x3f
	.zero		1


	//   ....[21]....
        /*0e44*/ 	.word	0x00010190
        /*0e48*/ 	.word	0x00000009
        /*0e4c*/ 	.word	0x00000000
        /*0e50*/ 	.short	0x010a
        /*0e52*/ 	.byte	0x3f
	.zero		1


	//   ....[22]....
        /*0e54*/ 	.word	0x00010220
        /*0e58*/ 	.word	0x00000006
        /*0e5c*/ 	.word	0x00000000
        /*0e60*/ 	.short	0x010a
        /*0e62*/ 	.byte	0x3f
	.zero		1


	//   ....[23]....
        /*0e64*/ 	.word	0x000102b0
        /*0e68*/ 	.word	0x00000009
        /*0e6c*/ 	.word	0x00000000
        /*0e70*/ 	.short	0x010a
        /*0e72*/ 	.byte	0x3f
	.zero		1


	//   ....[24]....
        /*0e74*/ 	.word	0x00010340
        /*0e78*/ 	.word	0x00000003
        /*0e7c*/ 	.word	0x00000000
        /*0e80*/ 	.short	0x010a
        /*0e82*/ 	.byte	0x3f
	.zero		1


	//   ....[25]....
        /*0e84*/ 	.word	0x000103b0
        /*0e88*/ 	.word	0x00000003
        /*0e8c*/ 	.word	0x00000000
        /*0e90*/ 	.short	0x010a
        /*0e92*/ 	.byte	0x3f
	.zero		1


	//   ....[26]....
        /*0e94*/ 	.word	0x00010420
        /*0e98*/ 	.word	0x00000000
        /*0e9c*/ 	.word	0x00000000
        /*0ea0*/ 	.short	0x010a
        /*0ea2*/ 	.byte	0x3f
	.zero		1


	//   ....[27]....
        /*0ea4*/ 	.word	0x00010500
        /*0ea8*/ 	.word	0x0000000b
        /*0eac*/ 	.word	0x00000028
        /*0eb0*/ 	.short	0x010a
        /*0eb2*/ 	.byte	0x3f
	.zero		1


	//   ....[28]....
        /*0eb4*/ 	.word	0x000105d0
        /*0eb8*/ 	.word	0x00000007
        /*0ebc*/ 	.word	0x00000000
        /*0ec0*/ 	.short	0x010a
        /*0ec2*/ 	.byte	0x3f
	.zero		1


	//   ....[29]....
        /*0ec4*/ 	.word	0x00010620
        /*0ec8*/ 	.word	0x00000009
        /*0ecc*/ 	.word	0x00000000
        /*0ed0*/ 	.short	0x010a
        /*0ed2*/ 	.byte	0x3f
	.zero		1


	//   ....[30]....
        /*0ed4*/ 	.word	0x00010670
        /*0ed8*/ 	.word	0x00000006
        /*0edc*/ 	.word	0x00000000
        /*0ee0*/ 	.short	0x010a
        /*0ee2*/ 	.byte	0x3f
	.zero		1


	//   ....[31]....
        /*0ee4*/ 	.word	0x000106c0
        /*0ee8*/ 	.word	0x00000009
        /*0eec*/ 	.word	0x00000000
        /*0ef0*/ 	.short	0x010a
        /*0ef2*/ 	.byte	0x3f
	.zero		1


	//----- nvinfo : EIATTR_NUM_MBARRIERS
	.align		4
.L_30:
        /*0ef4*/ 	.byte	0x03, 0x38
        /*0ef6*/ 	.short	0x000c


	//----- nvinfo : EIATTR_EXIT_INSTR_OFFSETS
	.align		4
        /*0ef8*/ 	.byte	0x04, 0x1c
        /*0efa*/ 	.short	(.L_32 - .L_31)


	//   ....[0]....
.L_31:
        /*0efc*/ 	.word	0x000009f0


	//   ....[1]....
        /*0f00*/ 	.word	0x00001280


	//   ....[2]....
        /*0f04*/ 	.word	0x0000ebb0


	//   ....[3]....
        /*0f08*/ 	.word	0x0000f140


	//   ....[4]....
        /*0f0c*/ 	.word	0x00010390


	//----- nvinfo : EIATTR_MAX_THREADS
	.align		4
.L_32:
        /*0f10*/ 	.byte	0x04, 0x05
        /*0f12*/ 	.short	(.L_34 - .L_33)
.L_33:
        /*0f14*/ 	.word	0x00000180
        /*0f18*/ 	.word	0x00000001
        /*0f1c*/ 	.word	0x00000001


	//----- nvinfo : EIATTR_CRS_STACK_SIZE
	.align		4
.L_34:
        /*0f20*/ 	.byte	0x04, 0x1e
        /*0f22*/ 	.short	(.L_36 - .L_35)
.L_35:
        /*0f24*/ 	.word	0x00000000


	//----- nvinfo : EIATTR_CBANK_PARAM_SIZE
	.align		4
.L_36:
        /*0f28*/ 	.byte	0x03, 0x19
        /*0f2a*/ 	.short	0x0470


	//----- nvinfo : EIATTR_PARAM_CBANK
	.align		4
        /*0f2c*/ 	.byte	0x04, 0x0a
        /*0f2e*/ 	.short	(.L_38 - .L_37)
	.align		4
.L_37:
        /*0f30*/ 	.word	index@(.nv.constant0._ZN7cutlass13device_kernelINS_4gemm6kernel13GemmUniversalIN4cute5tupleIJiiiiEEENS1_10collective13CollectiveMmaINS1_37MainloopSm90TmaGmmaWarpSpecializedFP8ILi5ENS5_IJNS4_1CILi2EEESB_NSA_ILi1EEEEEENS1_35KernelTmaWarpSpecializedCooperativeEEENS5_IJNSA_ILi128EEENSA_ILi256EEENSA_ILi32EEEEEENS_12float_e4m3_tENS5_IJlSC_lEEESK_SL_NS4_8TiledMMAINS4_8MMA_AtomIJNS4_4SM904GMMA31MMA_64x256x32_F32E4M3E4M3_SS_TNILNSP_7ScaleInE1ELSR_1EEEEEENS4_6LayoutINS5_IJSB_SC_SC_EEENS5_IJSC_NSA_ILi0EEESW_EEEEENS5_IJNS4_10UnderscoreESZ_SZ_EEEEENS4_23SM90_TMA_LOAD_MULTICASTENS4_14ComposedLayoutINS4_7SwizzleILi1ELi4ELi3EEENS4_18smem_ptr_flag_bitsILi8EEENSU_INS5_IJNSA_ILi8EEESI_EEENS5_IJSI_SC_EEEEEEEvNS4_8identityES12_S1C_vS1D_EENS_8epilogue10collective6detail29Sm90TmaWarpSpecializedAdapterINS1G_15DefaultEpilogueISK_SL_SL_NS1F_6thread17LinearCombinationISK_Li1EffLNS1K_9ScaleType4KindE0ELNS_15FloatRoundStyleE2ESK_EENS1_15EpilogueDefaultEEEEEvvEEEEvNT_6ParamsE)
        /*0f34*/ 	.short	0x0210
        /*0f36*/ 	.short	0x0470


	//----- nvinfo : EIATTR_SW_WAR
	.align		4
.L_38:
        /*0f38*/ 	.byte	0x04, 0x36
        /*0f3a*/ 	.short	(.L_40 - .L_39)
.L_39:
        /*0f3c*/ 	.word	0x00000008
.L_40:


//--------------------- .nv.callgraph             --------------------------
	.section	.nv.callgraph,"",@"SHT_CUDA_CALLGRAPH"
	.align	4
	.sectionentsize	8
	.align		4
        /*0000*/ 	.word	0x00000000
	.align		4
        /*0004*/ 	.word	0xffffffff
	.align		4
        /*0008*/ 	.word	0x00000000
	.align		4
        /*000c*/ 	.word	0xfffffffe
	.align		4
        /*0010*/ 	.word	0x00000000
	.align		4
        /*0014*/ 	.word	0xfffffffd
	.align		4
        /*0018*/ 	.word	0x00000000
	.align		4
        /*001c*/ 	.word	0xfffffffc


//--------------------- .nv.constant4             --------------------------
	.section	.nv.constant4,"a",@progbits
	.align	8
	.align		8
.nv.constant4:
        /*0000*/ 	.dword	_ZN39_INTERNAL_07816834_4_k_cu_4d0d72b8_56274cuda3std3__45__cpo5beginE
	.align		8
        /*0008*/ 	.dword	_ZN39_INTERNAL_07816834_4_k_cu_4d0d72b8_56274cuda3std3__45__cpo3endE
	.align		8
        /*0010*/ 	.dword	_ZN39_INTERNAL_07816834_4_k_cu_4d0d72b8_56274cuda3std3__45__cpo6cbeginE
	.align		8
        /*0018*/ 	.dword	_ZN39_INTERNAL_07816834_4_k_cu_4d0d72b8_56274cuda3std3__45__cpo4cendE
	.align		8
        /*0020*/ 	.dword	_ZN39_INTERNAL_07816834_4_k_cu_4d0d72b8_56274cuda3std3__441_GLOBAL__N__07816834_4_k_cu_4d0d72b8_56276ignoreE
	.align		8
        /*0028*/ 	.dword	_ZN39_INTERNAL_07816834_4_k_cu_4d0d72b8_56274cuda3std3__419piecewise_constructE
	.align		8
        /*0030*/ 	.dword	_ZN39_INTERNAL_07816834_4_k_cu_4d0d72b8_56274cuda3std3__48in_placeE
	.align		8
        /*0038*/ 	.dword	_ZN39_INTERNAL_07816834_4_k_cu_4d0d72b8_56274cuda3std6ranges3__45__cpo4swapE
	.align		8
        /*0040*/ 	.dword	_ZN39_INTERNAL_07816834_4_k_cu_4d0d72b8_56274cuda3std6ranges3__45__cpo9iter_moveE
	.align		8
        /*0048*/ 	.dword	_ZN39_INTERNAL_07816834_4_k_cu_4d0d72b8_56274cute7productE
	.align		8
        /*0050*/ 	.dword	_ZN39_INTERNAL_07816834_4_k_cu_4d0d72b8_56274cute1_E


//--------------------- .text._ZN7cutlass13device_kernelINS_4gemm6kernel13GemmUniversalIN4cute5tupleIJiiiiEEENS1_10collective13CollectiveMmaINS1_37MainloopSm90TmaGmmaWarpSpecializedFP8ILi5ENS5_IJNS4_1CILi2EEESB_NSA_ILi1EEEEEENS1_35KernelTmaWarpSpecializedCooperativeEEENS5_IJNSA_ILi128EEENSA_ILi256EEENSA_ILi32EEEEEENS_12float_e4m3_tENS5_IJlSC_lEEESK_SL_NS4_8TiledMMAINS4_8MMA_AtomIJNS4_4SM904GMMA31MMA_64x256x32_F32E4M3E4M3_SS_TNILNSP_7ScaleInE1ELSR_1EEEEEENS4_6LayoutINS5_IJSB_SC_SC_EEENS5_IJSC_NSA_ILi0EEESW_EEEEENS5_IJNS4_10UnderscoreESZ_SZ_EEEEENS4_23SM90_TMA_LOAD_MULTICASTENS4_14ComposedLayoutINS4_7SwizzleILi1ELi4ELi3EEENS4_18smem_ptr_flag_bitsILi8EEENSU_INS5_IJNSA_ILi8EEESI_EEENS5_IJSI_SC_EEEEEEEvNS4_8identityES12_S1C_vS1D_EENS_8epilogue10collective6detail29Sm90TmaWarpSpecializedAdapterINS1G_15DefaultEpilogueISK_SL_SL_NS1F_6thread17LinearCombinationISK_Li1EffLNS1K_9ScaleType4KindE0ELNS_15FloatRoundStyleE2ESK_EENS1_15EpilogueDefaultEEEEEvvEEEEvNT_6ParamsE --------------------------
	.section	.text._ZN7cutlass13device_kernelINS_4gemm6kernel13GemmUniversalIN4cute5tupleIJiiiiEEENS1_10collective13CollectiveMmaINS1_37MainloopSm90TmaGmmaWarpSpecializedFP8ILi5ENS5_IJNS4_1CILi2EEESB_NSA_ILi1EEEEEENS1_35KernelTmaWarpSpecializedCooperativeEEENS5_IJNSA_ILi128EEENSA_ILi256EEENSA_ILi32EEEEEENS_12float_e4m3_tENS5_IJlSC_lEEESK_SL_NS4_8TiledMMAINS4_8MMA_AtomIJNS4_4SM904GMMA31MMA_64x256x32_F32E4M3E4M3_SS_TNILNSP_7ScaleInE1ELSR_1EEEEEENS4_6LayoutINS5_IJSB_SC_SC_EEENS5_IJSC_NSA_ILi0EEESW_EEEEENS5_IJNS4_10UnderscoreESZ_SZ_EEEEENS4_23SM90_TMA_LOAD_MULTICASTENS4_14ComposedLayoutINS4_7SwizzleILi1ELi4ELi3EEENS4_18smem_ptr_flag_bitsILi8EEENSU_INS5_IJNSA_ILi8EEESI_EEENS5_IJSI_SC_EEEEEEEvNS4_8identityES12_S1C_vS1D_EENS_8epilogue10collective6detail29Sm90TmaWarpSpecializedAdapterINS1G_15DefaultEpilogueISK_SL_SL_NS1F_6thread17LinearCombinationISK_Li1EffLNS1K_9ScaleType4KindE0ELNS_15FloatRoundStyleE2ESK_EENS1_15EpilogueDefaultEEEEEvvEEEEvNT_6ParamsE,"ax",@progbits
	.align	128
.text._ZN7cutlass13device_kernelINS_4gemm6kernel13GemmUniversalIN4cute5tupleIJiiiiEEENS1_10collective13CollectiveMmaINS1_37MainloopSm90TmaGmmaWarpSpecializedFP8ILi5ENS5_IJNS4_1CILi2EEESB_NSA_ILi1EEEEEENS1_35KernelTmaWarpSpecializedCooperativeEEENS5_IJNSA_ILi128EEENSA_ILi256EEENSA_ILi32EEEEEENS_12float_e4m3_tENS5_IJlSC_lEEESK_SL_NS4_8TiledMMAINS4_8MMA_AtomIJNS4_4SM904GMMA31MMA_64x256x32_F32E4M3E4M3_SS_TNILNSP_7ScaleInE1ELSR_1EEEEEENS4_6LayoutINS5_IJSB_SC_SC_EEENS5_IJSC_NSA_ILi0EEESW_EEEEENS5_IJNS4_10UnderscoreESZ_SZ_EEEEENS4_23SM90_TMA_LOAD_MULTICASTENS4_14ComposedLayoutINS4_7SwizzleILi1ELi4ELi3EEENS4_18smem_ptr_flag_bitsILi8EEENSU_INS5_IJNSA_ILi8EEESI_EEENS5_IJSI_SC_EEEEEEEvNS4_8identityES12_S1C_vS1D_EENS_8epilogue10collective6detail29Sm90TmaWarpSpecializedAdapterINS1G_15DefaultEpilogueISK_SL_SL_NS1F_6thread17LinearCombinationISK_Li1EffLNS1K_9ScaleType4KindE0ELNS_15FloatRoundStyleE2ESK_EENS1_15EpilogueDefaultEEEEEvvEEEEvNT_6ParamsE:
        .type           _ZN7cutlass13device_kernelINS_4gemm6kernel13GemmUniversalIN4cute5tupleIJiiiiEEENS1_10collective13CollectiveMmaINS1_37MainloopSm90TmaGmmaWarpSpecializedFP8ILi5ENS5_IJNS4_1CILi2EEESB_NSA_ILi1EEEEEENS1_35KernelTmaWarpSpecializedCooperativeEEENS5_IJNSA_ILi128EEENSA_ILi256EEENSA_ILi32EEEEEENS_12float_e4m3_tENS5_IJlSC_lEEESK_SL_NS4_8TiledMMAINS4_8MMA_AtomIJNS4_4SM904GMMA31MMA_64x256x32_F32E4M3E4M3_SS_TNILNSP_7ScaleInE1ELSR_1EEEEEENS4_6LayoutINS5_IJSB_SC_SC_EEENS5_IJSC_NSA_ILi0EEESW_EEEEENS5_IJNS4_10UnderscoreESZ_SZ_EEEEENS4_23SM90_TMA_LOAD_MULTICASTENS4_14ComposedLayoutINS4_7SwizzleILi1ELi4ELi3EEENS4_18smem_ptr_flag_bitsILi8EEENSU_INS5_IJNSA_ILi8EEESI_EEENS5_IJSI_SC_EEEEEEEvNS4_8identityES12_S1C_vS1D_EENS_8epilogue10collective6detail29Sm90TmaWarpSpecializedAdapterINS1G_15DefaultEpilogueISK_SL_SL_NS1F_6thread17LinearCombinationISK_Li1EffLNS1K_9ScaleType4KindE0ELNS_15FloatRoundStyleE2ESK_EENS1_15EpilogueDefaultEEEEEvvEEEEvNT_6ParamsE,@function
        .size           _ZN7cutlass13device_kernelINS_4gemm6kernel13GemmUniversalIN4cute5tupleIJiiiiEEENS1_10collective13CollectiveMmaINS1_37MainloopSm90TmaGmmaWarpSpecializedFP8ILi5ENS5_IJNS4_1CILi2EEESB_NSA_ILi1EEEEEENS1_35KernelTmaWarpSpecializedCooperativeEEENS5_IJNSA_ILi128EEENSA_ILi256EEENSA_ILi32EEEEEENS_12float_e4m3_tENS5_IJlSC_lEEESK_SL_NS4_8TiledMMAINS4_8MMA_AtomIJNS4_4SM904GMMA31MMA_64x256x32_F32E4M3E4M3_SS_TNILNSP_7ScaleInE1ELSR_1EEEEEENS4_6LayoutINS5_IJSB_SC_SC_EEENS5_IJSC_NSA_ILi0EEESW_EEEEENS5_IJNS4_10UnderscoreESZ_SZ_EEEEENS4_23SM90_TMA_LOAD_MULTICASTENS4_14ComposedLayoutINS4_7SwizzleILi1ELi4ELi3EEENS4_18smem_ptr_flag_bitsILi8EEENSU_INS5_IJNSA_ILi8EEESI_EEENS5_IJSI_SC_EEEEEEEvNS4_8identityES12_S1C_vS1D_EENS_8epilogue10collective6detail29Sm90TmaWarpSpecializedAdapterINS1G_15DefaultEpilogueISK_SL_SL_NS1F_6thread17LinearCombinationISK_Li1EffLNS1K_9ScaleType4KindE0ELNS_15FloatRoundStyleE2ESK_EENS1_15EpilogueDefaultEEEEEvvEEEEvNT_6ParamsE,(.L_x_336 - _ZN7cutlass13device_kernelINS_4gemm6kernel13GemmUniversalIN4cute5tupleIJiiiiEEENS1_10collective13CollectiveMmaINS1_37MainloopSm90TmaGmmaWarpSpecializedFP8ILi5ENS5_IJNS4_1CILi2EEESB_NSA_ILi1EEEEEENS1_35KernelTmaWarpSpecializedCooperativeEEENS5_IJNSA_ILi128EEENSA_ILi256EEENSA_ILi32EEEEEENS_12float_e4m3_tENS5_IJlSC_lEEESK_SL_NS4_8TiledMMAINS4_8MMA_AtomIJNS4_4SM904GMMA31MMA_64x256x32_F32E4M3E4M3_SS_TNILNSP_7ScaleInE1ELSR_1EEEEEENS4_6LayoutINS5_IJSB_SC_SC_EEENS5_IJSC_NSA_ILi0EEESW_EEEEENS5_IJNS4_10UnderscoreESZ_SZ_EEEEENS4_23SM90_TMA_LOAD_MULTICASTENS4_14ComposedLayoutINS4_7SwizzleILi1ELi4ELi3EEENS4_18smem_ptr_flag_bitsILi8EEENSU_INS5_IJNSA_ILi8EEESI_EEENS5_IJSI_SC_EEEEEEEvNS4_8identityES12_S1C_vS1D_EENS_8epilogue10collective6detail29Sm90TmaWarpSpecializedAdapterINS1G_15DefaultEpilogueISK_SL_SL_NS1F_6thread17LinearCombinationISK_Li1EffLNS1K_9ScaleType4KindE0ELNS_15FloatRoundStyleE2ESK_EENS1_15EpilogueDefaultEEEEEvvEEEEvNT_6ParamsE)
        .other          _ZN7cutlass13device_kernelINS_4gemm6kernel13GemmUniversalIN4cute5tupleIJiiiiEEENS1_10collective13CollectiveMmaINS1_37MainloopSm90TmaGmmaWarpSpecializedFP8ILi5ENS5_IJNS4_1CILi2EEESB_NSA_ILi1EEEEEENS1_35KernelTmaWarpSpecializedCooperativeEEENS5_IJNSA_ILi128EEENSA_ILi256EEENSA_ILi32EEEEEENS_12float_e4m3_tENS5_IJlSC_lEEESK_SL_NS4_8TiledMMAINS4_8MMA_AtomIJNS4_4SM904GMMA31MMA_64x256x32_F32E4M3E4M3_SS_TNILNSP_7ScaleInE1ELSR_1EEEEEENS4_6LayoutINS5_IJSB_SC_SC_EEENS5_IJSC_NSA_ILi0EEESW_EEEEENS5_IJNS4_10UnderscoreESZ_SZ_EEEEENS4_23SM90_TMA_LOAD_MULTICASTENS4_14ComposedLayoutINS4_7SwizzleILi1ELi4ELi3EEENS4_18smem_ptr_flag_bitsILi8EEENSU_INS5_IJNSA_ILi8EEESI_EEENS5_IJSI_SC_EEEEEEEvNS4_8identityES12_S1C_vS1D_EENS_8epilogue10collective6detail29Sm90TmaWarpSpecializedAdapterINS1G_15DefaultEpilogueISK_SL_SL_NS1F_6thread17LinearCombinationISK_Li1EffLNS1K_9ScaleType4KindE0ELNS_15FloatRoundStyleE2ESK_EENS1_15EpilogueDefaultEEEEEvvEEEEvNT_6ParamsE,@"STO_CUDA_ENTRY STV_DEFAULT"
_ZN7cutlass13device_kernelINS_4gemm6kernel13GemmUniversalIN4cute5tupleIJiiiiEEENS1_10collective13CollectiveMmaINS1_37MainloopSm90TmaGmmaWarpSpecializedFP8ILi5ENS5_IJNS4_1CILi2EEESB_NSA_ILi1EEEEEENS1_35KernelTmaWarpSpecializedCooperativeEEENS5_IJNSA_ILi128EEENSA_ILi256EEENSA_ILi32EEEEEENS_12float_e4m3_tENS5_IJlSC_lEEESK_SL_NS4_8TiledMMAINS4_8MMA_AtomIJNS4_4SM904GMMA31MMA_64x256x32_F32E4M3E4M3_SS_TNILNSP_7ScaleInE1ELSR_1EEEEEENS4_6LayoutINS5_IJSB_SC_SC_EEENS5_IJSC_NSA_ILi0EEESW_EEEEENS5_IJNS4_10UnderscoreESZ_SZ_EEEEENS4_23SM90_TMA_LOAD_MULTICASTENS4_14ComposedLayoutINS4_7SwizzleILi1ELi4ELi3EEENS4_18smem_ptr_flag_bitsILi8EEENSU_INS5_IJNSA_ILi8EEESI_EEENS5_IJSI_SC_EEEEEEEvNS4_8identityES12_S1C_vS1D_EENS_8epilogue10collective6detail29Sm90TmaWarpSpecializedAdapterINS1G_15DefaultEpilogueISK_SL_SL_NS1F_6thread17LinearCombinationISK_Li1EffLNS1K_9ScaleType4KindE0ELNS_15FloatRoundStyleE2ESK_EENS1_15EpilogueDefaultEEEEEvvEEEEvNT_6ParamsE:
[----:B------:R-:W0:Y:S02]  /*0000*/  LDC R1, c[0x0][0x28] ;  /* 0x00000a00ff017b82 */ /* 0x000e240000000800 */
[----:B0-----:R-:W-:Y:S01]  /*0010*/  VIADD R1, R1, 0xfffffef8 ;  /* 0xfffffef801017836 */ /* 0x001fe20000000000 */
[----:B------:R-:W0:Y:S01]  /*0020*/  S2R R4, SR_TID.X ;  /* 0x0000000000047919 */ /* 0x000e220000002100 */
[----:B------:R-:W-:Y:S01]  /*0030*/  ELECT P0, URZ, PT ;  /* 0x00000000003f782f */ /* 0x000fe20003800000 */
[----:B------:R-:W-:Y:S01]  /*0040*/  BSSY B0, `(.L_x_0) ;  /* 0x0000015000007945 */ /* 0x000fe20003800000 */
[--C-:B0-----:R-:W-:Y:S02]  /*0050*/  SHF.R.U32.HI R0, RZ, 0x5, R4.reuse ;  /* 0x00000005ff007819 */ /* 0x101fe40000011604 */
[----:B------:R-:W-:-:S03]  /*0060*/  SHF.R.U32.HI R2, RZ, 0x7, R4 ;  /* 0x00000007ff027819 */ /* 0x000fc60000011604 */
[----:B------:R-:W0:Y:S04]  /*0070*/  SHFL.IDX PT, R3, R0, RZ, 0x1f ;  /* 0x00001fff00037589 */ /* 0x000e2800000e0000 */
[----:B------:R-:W1:Y:S01]  /*0080*/  SHFL.IDX PT, R2, R2, RZ, 0x1f ;  /* 0x00001fff02027589 */ /* 0x000e6200000e0000 */
[----:B0-----:R-:W-:Y:S02]  /*0090*/  R2UR UR4, R3 ;  /* 0x00000000030472ca */ /* 0x001fe400000e0000 */
[----:B-1----:R-:W-:-:S11]  /*00a0*/  R2UR UR6, R2 ;  /* 0x00000000020672ca */ /* 0x002fd600000e0000 */
[----:B------:R-:W-:Y:S02]  /*00b0*/  USHF.R.S32.HI UR5, URZ, 0x1f, UR4 ;  /* 0x0000001f3f057899 */ /* 0x000fe40008011404 */
[----:B------:R-:W-:Y:S02]  /*00c0*/  ISETP.NE.OR P0, PT, RZ, UR4, !P0 ;  /* 0x00000004ff007c0c */ /* 0x000fe4000c705670 */
[----:B------:R-:W-:-:S04]  /*00d0*/  ULEA.HI UR5, UR5, UR4, URZ, 0x2 ;  /* 0x0000000405057291 */ /* 0x000fc8000f8f103f */
[----:B------:R-:W-:-:S04]  /*00e0*/  ULOP3.LUT UR5, UR5, 0xfffffffc, URZ, 0xc0, !UPT ;  /* 0xfffffffc05057892 */ /* 0x000fc8000f8ec03f */
[----:B------:R-:W-:-:S03]  /*00f0*/  UIADD3 UR8, UR4, -UR5, URZ ;  /* 0x8000000504087290 */ /* 0x000fc6000fffe03f */
[----:B------:R-:W-:Y:S09]  /*0100*/  @P0 BRA `(.L_x_1) ;  /* 0x0000000000200947 */ /* 0x000ff20003800000 */
[----:B------:R-:W-:Y:S02]  /*0110*/  ULDC.64 UR4, c[0x0][0x198] ;  /* 0x0000660000047ab9 */ /* 0x000fe40000000a00 */
[----:B------:R-:W-:Y:S02]  /*0120*/  UIADD3 UR10, UP0, UR4, 0xf0, URZ ;  /* 0x000000f0040a7890 */ /* 0x000fe4000ff1e03f */
[----:B------:R-:W-:Y:S02]  /*0130*/  UIADD3 UR4, UP1, UR4, 0x1f0, URZ ;  /* 0x000001f004047890 */ /* 0x000fe4000ff3e03f */
[----:B------:R-:W-:Y:S02]  /*0140*/  UIADD3.X UR11, URZ, UR5, URZ, UP0, !UPT ;  /* 0x000000053f0b7290 */ /* 0x000fe400087fe43f */
[----:B------:R-:W-:-:S07]  /*0150*/  UIADD3.X UR5, URZ, UR5, URZ, UP1, !UPT ;  /* 0x000000053f057290 */ /* 0x000fce0008ffe43f */
[----:B------:R0:W-:Y:S02]  /*0160*/  UTMACCTL.PF [UR10] ;  /* 0x000000000a0079b9 */ /* 0x0001e40008040000 */
[----:B------:R0:W-:Y:S02]  /*0170*/  UTMACCTL.PF [UR4] ;  /* 0x00000000040079b9 */ /* 0x0001e40008040000 */
[----:B0-----:R-:W-:Y:S01]  /*0180*/  NOP ;  /* 0x0000000000007918 */ /* 0x001fe20000000000 */
.L_x_1:
[----:B------:R-:W-:Y:S05]  /*0190*/  BSYNC B0 ;  /* 0x0000000000007941 */ /* 0x000fea0003800000 */
.L_x_0:
[----:B------:R-:W0:Y:S01]  /*01a0*/  SHFL.IDX PT, R3, R0, RZ, 0x1f ;  /* 0x00001fff00037589 */ /* 0x000e2200000e0000 */
[----:B------:R-:W-:Y:S01]  /*01b0*/  UISETP.NE.AND UP0, UPT, UR8, 0x3, UPT ;  /* 0x000000030800788c */ /* 0x000fe2000bf05270 */
[----:B------:R-:W-:Y:S01]  /*01c0*/  ISETP.NE.AND P1, PT, RZ, UR6, PT ;  /* 0x00000006ff007c0c */ /* 0x000fe2000bf25270 */
[----:B------:R-:W-:Y:S02]  /*01d0*/  UIADD3 UR10, UR6, -0x1, URZ ;  /* 0xffffffff060a7890 */ /* 0x000fe4000fffe03f */
[----:B------:R-:W-:Y:S02]  /*01e0*/  UISETP.EQ.OR UP0, UPT, UR8, URZ, !UP0 ;  /* 0x0000003f0800728c */ /* 0x000fe4000c702670 */
[----:B------:R-:W-:Y:S02]  /*01f0*/  UISETP.GE.U32.AND UP1, UPT, UR10, 0x2, UPT ;  /* 0x000000020a00788c */ /* 0x000fe4000bf26070 */
[----:B------:R-:W-:-:S04]  /*0200*/  UISETP.EQ.AND UP0, UPT, UR6, URZ, UP0 ;  /* 0x0000003f0600728c */ /* 0x000fc80008702270 */
[----:B------:R-:W-:-:S04]  /*0210*/  USEL UR13, URZ, 0x1, !UP0 ;  /* 0x000000013f0d7887 */ /* 0x000fc8000c000000 */
[----:B------:R-:W-:Y:S01]  /*0220*/  USEL UR13, UR13, 0x2, UP1 ;  /* 0x000000020d0d7887 */ /* 0x000fe20008800000 */
[----:B0-----:R-:W-:-:S13]  /*0230*/  ISETP.NE.AND P0, PT, R3, RZ, PT ;  /* 0x000000ff0300720c */ /* 0x001fda0003f05270 */
[----:B------:R-:W-:Y:S05]  /*0240*/  @P0 BRA `(.L_x_2) ;  /* 0x0000000000600947 */ /* 0x000fea0003800000 */
[----:B------:R-:W0:Y:S01]  /*0250*/  S2UR UR9, SR_CgaCtaId ;  /* 0x00000000000979c3 */ /* 0x000e220000008800 */
[----:B------:R-:W-:Y:S01]  /*0260*/  UMOV UR4, 0x400 ;  /* 0x0000040000047882 */ /* 0x000fe20000000000 */
[----:B------:R-:W-:Y:S01]  /*0270*/  UMOV UR5, 0x1 ;  /* 0x0000000100057882 */ /* 0x000fe20000000000 */
[----:B------:R-:W-:Y:S01]  /*0280*/  UMOV UR6, 0x6 ;  /* 0x0000000600067882 */ /* 0x000fe20000000000 */
[----:B------:R-:W-:Y:S01]  /*0290*/  ELECT P0, URZ, PT ;  /* 0x00000000003f782f */ /* 0x000fe20003800000 */
[----:B------:R-:W-:-:S04]  /*02a0*/  UIADD3 UR6, -UR6, 0x100000, URZ ;  /* 0x0010000006067890 */ /* 0x000fc8000fffe13f */
[----:B------:R-:W-:Y:S02]  /*02b0*/  USHF.L.U32 UR7, UR6, 0xb, URZ ;  /* 0x0000000b06077899 */ /* 0x000fe4000800063f */
[----:B------:R-:W-:Y:S02]  /*02c0*/  USHF.L.U32 UR6, UR6, 0x1, URZ ;  /* 0x0000000106067899 */ /* 0x000fe4000800063f */
[----:B0-----:R-:W-:Y:S02]  /*02d0*/  ULEA UR9, UR9, UR4, 0x18 ;  /* 0x0000000409097291 */ /* 0x001fe4000f8ec03f */
[----:B------:R-:W-:-:S04]  /*02e0*/  UIADD3 UR4, -UR5, 0x100000, URZ ;  /* 0x0010000005047890 */ /* 0x000fc8000fffe13f */
[----:B------:R-:W-:Y:S02]  /*02f0*/  USHF.L.U32 UR5, UR4, 0xb, URZ ;  /* 0x0000000b04057899 */ /* 0x000fe4000800063f */
[----:B------:R-:W-:Y:S01]  /*0300*/  USHF.L.U32 UR4, UR4, 0x1, URZ ;  /* 0x0000000104047899 */ /* 0x000fe2000800063f */
[----:B------:R-:W0:Y:S11]  /*0310*/  FENCE.VIEW.ASYNC.S ;  /* 0x00000000000073c6 */ /* 0x000e360000000000 */
[----:B0-----:R0:W1:Y:S01]  /*0320*/  SYNCS.EXCH.64 URZ, [UR9], UR4 ;  /* 0x00000004093f75b2 */ /* 0x0010620008000100 */
[----:B------:R0:W2:Y:S01]  /*0330*/  SYNCS.EXCH.64 URZ, [UR9+0x28], UR6 ;  /* 0x00002806093f75b2 */ /* 0x0000a20008000100 */
[----:B------:R0:W3:Y:S01]  /*0340*/  SYNCS.EXCH.64 URZ, [UR9+0x8], UR4 ;  /* 0x00000804093f75b2 */ /* 0x0000e20008000100 */
[----:B------:R0:W4:Y:S01]  /*0350*/  SYNCS.EXCH.64 URZ, [UR9+0x30], UR6 ;  /* 0x00003006093f75b2 */ /* 0x0001220008000100 */
[----:B------:R0:W0:Y:S01]  /*0360*/  SYNCS.EXCH.64 URZ, [UR9+0x10], UR4 ;  /* 0x00001004093f75b2 */ /* 0x0000220008000100 */
[----:B------:R0:W0:Y:S01]  /*0370*/  SYNCS.EXCH.64 URZ, [UR9+0x38], UR6 ;  /* 0x00003806093f75b2 */ /* 0x0000220008000100 */
[----:B------:R0:W0:Y:S01]  /*0380*/  SYNCS.EXCH.64 URZ, [UR9+0x18], UR4 ;  /* 0x00001804093f75b2 */ /* 0x0000220008000100 */
[----:B------:R0:W0:Y:S01]  /*0390*/  SYNCS.EXCH.64 URZ, [UR9+0x40], UR6 ;  /* 0x00004006093f75b2 */ /* 0x0000220008000100 */
[----:B------:R0:W0:Y:S01]  /*03a0*/  SYNCS.EXCH.64 URZ, [UR9+0x20], UR4 ;  /* 0x00002004093f75b2 */ /* 0x0000220008000100 */
[----:B------:R0:W0:Y:S01]  /*03b0*/  SYNCS.EXCH.64 URZ, [UR9+0x48], UR6 ;  /* 0x00004806093f75b2 */ /* 0x0000220008000100 */
[----:B------:R-:W-:Y:S01]  /*03c0*/  NOP ;  /* 0x0000000000007918 */ /* 0x000fe20000000000 */
.L_x_2:
[----:B------:R-:W-:Y:S01]  /*03d0*/  SHF.R.S32.HI R2, RZ, 0x1f, R4 ;  /* 0x0000001fff027819 */ /* 0x000fe20000011404 */
[----:B------:R-:W5:Y:S01]  /*03e0*/  SHFL.IDX PT, R0, R0, RZ, 0x1f ;  /* 0x00001fff00007589 */ /* 0x000f6200000e0000 */
[----:B0-----:R-:W0:Y:S01]  /*03f0*/  S2UR UR9, SR_CTAID.X ;  /* 0x00000000000979c3 */ /* 0x001e220000002500 */
[----:B------:R-:W-:Y:S02]  /*0400*/  ELECT P0, URZ, PT ;  /* 0x00000000003f782f */ /* 0x000fe40003800000 */
[----:B------:R-:W-:Y:S01]  /*0410*/  LEA.HI R2, R2, R4, RZ, 0x7 ;  /* 0x0000000402027211 */ /* 0x000fe200078f38ff */
[----:B------:R-:W-:Y:S01]  /*0420*/  ULDC UR4, c[0x0][0x150] ;  /* 0x0000540000047ab9 */ /* 0x000fe20000000800 */
[----:B------:R-:W-:Y:S01]  /*0430*/  SHF.R.S32.HI R6, RZ, 0x1f, R3 ;  /* 0x0000001fff067819 */ /* 0x000fe20000011403 */
[----:B------:R-:W-:Y:S01]  /*0440*/  NOP ;  /* 0x0000000000007918 */ /* 0x000fe20000000000 */
[----:B------:R-:W-:Y:S01]  /*0450*/  LOP3.LUT R2, R2, 0xffffff80, RZ, 0xc0, !PT ;  /* 0xffffff8002027812 */ /* 0x000fe200078ec0ff */
[----:B------:R-:W-:Y:S01]  /*0460*/  NOP ;  /* 0x0000000000007918 */ /* 0x000fe20000000000 */
[----:B------:R-:W-:Y:S01]  /*0470*/  LEA.HI R6, R6, R3, RZ, 0x2 ;  /* 0x0000000306067211 */ /* 0x000fe200078f10ff */
[----:B------:R-:W1:Y:S02]  /*0480*/  LDC R8, c[0x0][0x144] ;  /* 0x00005100ff087b82 */ /* 0x000e640000000800 */
[----:B------:R-:W-:Y:S01]  /*0490*/  IMAD.IADD R4, R4, 0x1, -R2 ;  /* 0x0000000104047824 */ /* 0x000fe200078e0a02 */
[----:B------:R-:W-:Y:S01]  /*04a0*/  LOP3.LUT R6, R6, 0x3ffffffc, RZ, 0xc0, !PT ;  /* 0x3ffffffc06067812 */ /* 0x000fe200078ec0ff */
[----:B------:R-:W2:Y:S03]  /*04b0*/  S2R R2, SR_CTAID.Y ;  /* 0x0000000000027919 */ /* 0x000ea60000002600 */
[----:B------:R-:W-:Y:S01]  /*04c0*/  SHF.R.S32.HI R5, RZ, 0x1f, R4 ;  /* 0x0000001fff057819 */ /* 0x000fe20000011404 */
[----:B------:R-:W-:Y:S01]  /*04d0*/  IMAD.IADD R6, R3, 0x1, -R6 ;  /* 0x0000000103067824 */ /* 0x000fe200078e0a06 */
[----:B------:R-:W3:Y:S02]  /*04e0*/  LDC R11, c[0x0][0x148] ;  /* 0x00005200ff0b7b82 */ /* 0x000ee40000000800 */
[----:B------:R-:W-:-:S02]  /*04f0*/  LEA.HI R5, R5, R4, RZ, 0x3 ;  /* 0x0000000405057211 */ /* 0x000fc400078f18ff */
[----:B-----5:R-:W-:Y:S02]  /*0500*/  ISETP.NE.OR P0, PT, R0, RZ, !P0 ;  /* 0x000000ff0000720c */ /* 0x020fe40004705670 */
[--C-:B------:R-:W-:Y:S02]  /*0510*/  SHF.R.S32.HI R0, RZ, 0x3, R5.reuse ;  /* 0x00000003ff007819 */ /* 0x100fe40000011405 */
[----:B------:R-:W-:Y:S02]  /*0520*/  SHF.R.S32.HI R5, RZ, 0x1f, R5 ;  /* 0x0000001fff057819 */ /* 0x000fe40000011405 */
[----:B0-----:R-:W-:Y:S02]  /*0530*/  I2FP.F32.U32 R7, UR9 ;  /* 0x0000000900077c45 */ /* 0x001fe40008201000 */
[----:B------:R-:W-:-:S03]  /*0540*/  LEA.HI R5, R5, R0, RZ, 0x2 ;  /* 0x0000000005057211 */ /* 0x000fc600078f10ff */
[----:B------:R-:W-:Y:S01]  /*0550*/  FMUL R7, R7, UR4 ;  /* 0x0000000407077c20 */ /* 0x000fe20008400000 */
[----:B------:R-:W-:Y:S01]  /*0560*/  LOP3.LUT R5, R5, 0xfffffffc, RZ, 0xc0, !PT ;  /* 0xfffffffc05057812 */ /* 0x000fe200078ec0ff */
[----:B------:R-:W-:Y:S01]  /*0570*/  VOTEU.ALL UP0, P0 ;  /* 0x00000000003f7886 */ /* 0x000fe20000000000 */
[----:B------:R-:W-:Y:S01]  /*0580*/  ULDC UR4, c[0x0][0x154] ;  /* 0x0000550000047ab9 */ /* 0x000fe20000000800 */
[----:B------:R-:W-:Y:S02]  /*0590*/  VOTEU.ALL UP1, P0 ;  /* 0x00000000003f7886 */ /* 0x000fe40000020000 */
[----:B------:R-:W0:Y:S01]  /*05a0*/  F2I.U32.TRUNC.NTZ R7, R7 ;  /* 0x0000000700077305 */ /* 0x000e22000020f000 */
[----:B------:R-:W-:Y:S01]  /*05b0*/  IMAD.IADD R5, R0, 0x1, -R5 ;  /* 0x0000000100057824 */ /* 0x000fe200078e0a05 */
[----:B------:R-:W5:Y:S01]  /*05c0*/  @!UP0 S2UR UR7, SR_CgaCtaId ;  /* 0x00000000000789c3 */ /* 0x000f620000008800 */
[----:B------:R-:W-:Y:S02]  /*05d0*/  @!UP0 UMOV UR6, 0x400 ;  /* 0x0000040000068882 */ /* 0x000fe40000000000 */
[----:B------:R-:W-:Y:S01]  /*05e0*/  IMAD R5, R6, 0x4, R5 ;  /* 0x0000000406057824 */ /* 0x000fe200078e0205 */
[----:B--2---:R-:W-:-:S04]  /*05f0*/  I2FP.F32.U32 R9, R2 ;  /* 0x0000000200097245 */ /* 0x004fc80000201000 */
[----:B------:R-:W-:Y:S01]  /*0600*/  LEA.HI R0, R5, R5, RZ, 0x1 ;  /* 0x0000000505007211 */ /* 0x000fe200078f08ff */
[----:B------:R-:W-:Y:S01]  /*0610*/  FMUL R9, R9, UR4 ;  /* 0x0000000409097c20 */ /* 0x000fe20008400000 */
[----:B------:R-:W-:Y:S02]  /*0620*/  UMOV UR4, 0x20 ;  /* 0x0000002000047882 */ /* 0x000fe40000000000 */
[----:B------:R-:W-:Y:S01]  /*0630*/  LOP3.LUT R6, R0, 0xfffffffe, RZ, 0xc0, !PT ;  /* 0xfffffffe00067812 */ /* 0x000fe200078ec0ff */
[----:B0-----:R-:W-:Y:S01]  /*0640*/  IMAD.MOV R13, RZ, RZ, -R7 ;  /* 0x000000ffff0d7224 */ /* 0x001fe200078e0a07 */
[----:B------:R-:W-:-:S04]  /*0650*/  @!UP0 UIADD3 UR4, -UR4, 0x100000, URZ ;  /* 0x0010000004048890 */ /* 0x000fc8000fffe13f */
[----:B------:R-:W-:Y:S02]  /*0660*/  @!UP0 USHF.L.U32 UR5, UR4, 0xb, URZ ;  /* 0x0000000b04058899 */ /* 0x000fe4000800063f */
[----:B------:R-:W-:Y:S01]  /*0670*/  @!UP0 USHF.L.U32 UR4, UR4, 0x1, URZ ;  /* 0x0000000104048899 */ /* 0x000fe2000800063f */
[----:B------:R-:W0:Y:S01]  /*0680*/  F2I.U32.TRUNC.NTZ R9, R9 ;  /* 0x0000000900097305 */ /* 0x000e22000020f000 */
[----:B-1----:R-:W-:Y:S02]  /*0690*/  IMAD R0, R8, R13, UR9 ;  /* 0x0000000908007e24 */ /* 0x002fe4000f8e020d */
[C---:B------:R-:W-:Y:S02]  /*06a0*/  IMAD.IADD R7, R5.reuse, 0x1, -R6 ;  /* 0x0000000105077824 */ /* 0x040fe400078e0a06 */
[----:B------:R-:W-:-:S03]  /*06b0*/  IMAD.SHL.U32 R6, R5, 0x4, RZ ;  /* 0x0000000405067824 */ /* 0x000fc600078e00ff */
[----:B------:R-:W-:Y:S01]  /*06c0*/  ISETP.NE.AND P2, PT, R7, R0, PT ;  /* 0x000000000700720c */ /* 0x000fe20003f45270 */
[----:B-----5:R-:W-:Y:S01]  /*06d0*/  @!UP0 ULEA UR6, UR7, UR6, 0x18 ;  /* 0x0000000607068291 */ /* 0x020fe2000f8ec03f */
[----:B------:R-:W-:Y:S01]  /*06e0*/  LOP3.LUT R10, R5, 0xc, R6, 0x78, !PT ;  /* 0x0000000c050a7812 */ /* 0x000fe200078e7806 */
[----:B------:R-:W1:Y:S01]  /*06f0*/  LDC R7, c[0x0][0x140] ;  /* 0x00005000ff077b82 */ /* 0x000e620000000800 */
[----:B------:R-:W-:Y:S01]  /*0700*/  VOTEU.ALL UP0, P0 ;  /* 0x00000000003f7886 */ /* 0x000fe20000000000 */
[----:B------:R-:W-:Y:S01]  /*0710*/  LOP3.LUT P0, RZ, R4, 0x7, RZ, 0xc0, !PT ;  /* 0x0000000704ff7812 */ /* 0x000fe2000780c0ff */
[----:B0-----:R-:W-:Y:S01]  /*0720*/  IMAD.MOV R12, RZ, RZ, -R9 ;  /* 0x000000ffff0c7224 */ /* 0x001fe200078e0a09 */
[----:B------:R0:W-:Y:S01]  /*0730*/  STL [R1+0x7c], R10 ;  /* 0x00007c0a01007387 */ /* 0x0001e20000100800 */
[----:B------:R-:W-:Y:S01]  /*0740*/  IMAD.MOV.U32 R4, RZ, RZ, 0x1 ;  /* 0x00000001ff047424 */ /* 0x000fe200078e00ff */
[----:B------:R-:W-:Y:S01]  /*0750*/  ISETP.LT.U32.AND P0, PT, R10, 0x4, !P0 ;  /* 0x000000040a00780c */ /* 0x000fe20004701070 */
[----:B---3--:R-:W-:-:S03]  /*0760*/  IMAD R6, R11, R12, R2 ;  /* 0x0000000c0b067224 */ /* 0x008fc600078e0202 */
[----:B------:R-:W-:Y:S01]  /*0770*/  @P2 LEA.HI R5, R10, R10, RZ, 0x1 ;  /* 0x0000000a0a052211 */ /* 0x000fe200078f08ff */
[----:B------:R-:W2:Y:S02]  /*0780*/  FENCE.VIEW.ASYNC.S ;  /* 0x00000000000073c6 */ /* 0x000ea40000000000 */
[----:B--2---:R0:W2:Y:S01]  /*0790*/  @!UP0 SYNCS.EXCH.64 URZ, [UR6+0x60], UR4 ;  /* 0x00006004063f85b2 */ /* 0x0040a20008000100 */
[----:B------:R-:W-:-:S04]  /*07a0*/  @P2 SHF.R.S32.HI R5, RZ, 0x1, R5 ;  /* 0x00000001ff052819 */ /* 0x000fc80000011405 */
[----:B------:R-:W-:Y:S02]  /*07b0*/  @P2 ISETP.NE.AND P3, PT, R5, R6, PT ;  /* 0x000000060500220c */ /* 0x000fe40003f65270 */
[----:B------:R-:W-:Y:S02]  /*07c0*/  SEL R5, RZ, 0x1, !P0 ;  /* 0x00000001ff057807 */ /* 0x000fe40004000000 */
[----:B------:R-:W-:Y:S02]  /*07d0*/  @P2 SEL R4, RZ, 0x1, P3 ;  /* 0x00000001ff042807 */ /* 0x000fe40001800000 */
[----:B-1----:R-:W-:Y:S02]  /*07e0*/  ISETP.EQ.U32.AND P4, PT, R7, 0x1, PT ;  /* 0x000000010700780c */ /* 0x002fe40003f82070 */
[----:B------:R-:W-:Y:S01]  /*07f0*/  LOP3.LUT R4, R4, R5, RZ, 0xc0, !PT ;  /* 0x0000000504047212 */ /* 0x000fe200078ec0ff */
[----:B------:R0:W1:Y:S01]  /*0800*/  @!UP1 SYNCS.EXCH.64 URZ, [UR6+0x68], UR4 ;  /* 0x00006804063f95b2 */ /* 0x0000620008000100 */
[----:B------:R-:W-:-:S03]  /*0810*/  NOP ;  /* 0x0000000000007918 */ /* 0x000fc60000000000 */
[----:B------:R0:W-:Y:S06]  /*0820*/  STL [R1+0x78], R4 ;  /* 0x0000780401007387 */ /* 0x0001ec0000100800 */
[----:B--2---:R-:W-:Y:S05]  /*0830*/  @!P4 BRA `(.L_x_3) ;  /* 0x000000000008c947 */ /* 0x004fea0003800000 */
[----:B-1--4-:R-:W-:Y:S01]  /*0840*/  UCGABAR_ARV ;  /* 0x00000000000079c7 */ /* 0x012fe20008000000 */
[----:B------:R-:W-:Y:S05]  /*0850*/  BRA `(.L_x_4) ;  /* 0x0000000000047947 */ /* 0x000fea0003800000 */
.L_x_3:
[----:B-1--4-:R-:W-:Y:S01]  /*0860*/  NOP ;  /* 0x0000000000007918 */ /* 0x012fe20000000000 */
.L_x_4:
[----:B------:R-:W1:Y:S01]  /*0870*/  LDC R3, c[0x0][0x65c] ;  /* 0x00019700ff037b82 */ /* 0x000e620000000800 */
[----:B0-----:R-:W-:Y:S02]  /*0880*/  IMAD.U32 R4, RZ, RZ, UR9 ;  /* 0x00000009ff047e24 */ /* 0x001fe4000f8e00ff */
[----:B------:R-:W-:Y:S01]  /*0890*/  IMAD.MOV.U32 R5, RZ, RZ, RZ ;  /* 0x000000ffff057224 */ /* 0x000fe200078e00ff */
[----:B-1----:R-:W-:-:S13]  /*08a0*/  ISETP.NE.AND P2, PT, R3, 0x1, PT ;  /* 0x000000010300780c */ /* 0x002fda0003f45270 */
[----:B------:R-:W0:Y:S01]  /*08b0*/  @P2 LDC R7, c[0x0][0x10] ;  /* 0x00000400ff072b82 */ /* 0x000e220000000800 */
[----:B------:R-:W-:Y:S02]  /*08c0*/  @P2 IMAD.MOV.U32 R3, RZ, RZ, RZ ;  /* 0x000000ffff032224 */ /* 0x000fe400078e00ff */
[----:B------:R-:W-:-:S05]  /*08d0*/  @P2 IMAD.MOV.U32 R13, RZ, RZ, RZ ;  /* 0x000000ffff0d2224 */ /* 0x000fca00078e00ff */
[----:B------:R-:W1:Y:S01]  /*08e0*/  @!P2 LDC R9, c[0x0][0xc] ;  /* 0x00000300ff09ab82 */ /* 0x000e620000000800 */
[----:B0-----:R-:W-:-:S04]  /*08f0*/  @P2 IMAD.WIDE.U32 R6, R7, UR9, R2 ;  /* 0x0000000907062c25 */ /* 0x001fc8000f8e0002 */
[----:B------:R-:W-:Y:S02]  /*0900*/  @P2 IMAD.MOV.U32 R19, RZ, RZ, R6 ;  /* 0x000000ffff132224 */ /* 0x000fe400078e0006 */
[----:B------:R-:W-:Y:S02]  /*0910*/  @P2 IMAD.IADD R23, R7, 0x1, R13 ;  /* 0x0000000107172824 */ /* 0x000fe400078e020d */
[----:B-1----:R-:W-:-:S04]  /*0920*/  @!P2 IMAD.WIDE.U32 R4, R2, R9, R4 ;  /* 0x000000090204a225 */ /* 0x002fc800078e0004 */
[----:B------:R-:W-:Y:S02]  /*0930*/  @!P2 IMAD.MOV.U32 R19, RZ, RZ, R4 ;  /* 0x000000ffff13a224 */ /* 0x000fe400078e0004 */
[----:B------:R-:W-:-:S03]  /*0940*/  @!P2 IMAD.MOV.U32 R23, RZ, RZ, R5 ;  /* 0x000000ffff17a224 */ /* 0x000fc600078e0005 */
[----:B------:R0:W-:Y:S04]  /*0950*/  STL [R1+0x84], R19 ;  /* 0x0000841301007387 */ /* 0x0001e80000100800 */
[----:B------:R0:W-:Y:S01]  /*0960*/  STL [R1+0x80], R23 ;  /* 0x0000801701007387 */ /* 0x0001e20000100800 */
[----:B------:R-:W-:Y:S05]  /*0970*/  @!P4 BRA `(.L_x_5) ;  /* 0x00000000000cc947 */ /* 0x000fea0003800000 */
[----:B------:R-:W-:Y:S01]  /*0980*/  UCGABAR_WAIT ;  /* 0x0000000000007dc7 */ /* 0x000fe20008000000 */
[----:B------:R-:W-:Y:S01]  /*0990*/  CCTL.IVALL ;  /* 0x00000000ff00798f */ /* 0x000fe20002000000 */
[----:B------:R-:W-:Y:S05]  /*09a0*/  BRA `(.L_x_6) ;  /* 0x0000000000047947 */ /* 0x000fea0003800000 */
.L_x_5:
[----:B------:R-:W-:Y:S06]  /*09b0*/  BAR.SYNC.DEFER_BLOCKING 0x0 ;  /* 0x0000000000007b1d */ /* 0x000fec0000010000 */
.L_x_6:
[----:B------:R-:W-:Y:S05]  /*09c0*/  @!P1 BRA `(.L_x_7) ;  /* 0x000000e0007c9947 */ /* 0x000fea0003800000 */
[----:B------:R-:W-:-:S06]  /*09d0*/  UISETP.GT.U32.AND UP0, UPT, UR10, 0x1, UPT ;  /* 0x000000010a00788c */ /* 0x000fcc000bf04070 */
[----:B------:R-:W-:-:S13]  /*09e0*/  PLOP3.LUT P0, PT, PT, PT, UP0, 0x80, 0x0 ;  /* 0x000000000000781c */ /* 0x000fda0003f0f008 */
[----:B------:R-:W-:Y:S05]  /*09f0*/  @P0 EXIT ;  /* 0x000000000000094d */ /* 0x000fea0003800000 */
[----:B------:R-:W-:Y:S01]  /*0a00*/  IMAD.MOV.U32 R6, RZ, RZ, -0x1 ;  /* 0xffffffffff067424 */ /* 0x000fe200078e00ff */
[----:B------:R-:W-:Y:S01]  /*0a10*/  ULDC.64 UR4, c[0x0][0x650] ;  /* 0x0001940000047ab9 */ /* 0x000fe20000000a00 */
[----:B------:R-:W-:Y:S01]  /*0a20*/  IMAD.MOV.U32 R5, RZ, RZ, -0x1 ;  /* 0xffffffffff057424 */ /* 0x000fe200078e00ff */
[----:B------:R-:W-:Y:S01]  /*0a30*/  ISETP.GE.U32.AND P0, PT, R19, UR4, PT ;  /* 0x0000000413007c0c */ /* 0x000fe2000bf06070 */
[----:B------:R-:W-:Y:S01]  /*0a40*/  UMOV UR23, 0xffffffff ;  /* 0xffffffff00177882 */ /* 0x000fe20000000000 */
[----:B------:R1:W-:Y:S01]  /*0a50*/  STL [R1+0x8c], R6 ;  /* 0x00008c0601007387 */ /* 0x0003e20000100800 */
[----:B------:R-:W-:Y:S02]  /*0a60*/  PRMT R4, RZ, 0x7610, R4 ;  /* 0x00007610ff047816 */ /* 0x000fe40000000004 */
[----:B------:R-:W-:Y:S01]  /*0a70*/  ISETP.GE.U32.AND.EX P0, PT, R23, UR5, PT, P0 ;  /* 0x0000000517007c0c */ /* 0x000fe2000bf06100 */
[----:B------:R1:W-:-:S12]  /*0a80*/  STL [R1+0x88], R5 ;  /* 0x0000880501007387 */ /* 0x0003d80000100800 */
[----:B-1----:R-:W-:Y:S05]  /*0a90*/  @P0 BRA `(.L_x_8) ;  /* 0x0000000400380947 */ /* 0x002fea0003800000 */
[----:B------:R-:W1:Y:S01]  /*0aa0*/  LDC.64 R14, c[0x0][0x628] ;  /* 0x00018a00ff0e7b82 */ /* 0x000e620000000a00 */
[----:B------:R-:W-:Y:S02]  /*0ab0*/  IMAD.MOV.U32 R4, RZ, RZ, R19 ;  /* 0x000000ffff047224 */ /* 0x000fe400078e0013 */
[----:B------:R-:W-:-:S05]  /*0ac0*/  IMAD.MOV.U32 R5, RZ, RZ, R23 ;  /* 0x000000ffff057224 */ /* 0x000fca00078e0017 */
[----:B------:R-:W2:Y:S08]  /*0ad0*/  LDC R10, c[0x0][0x630] ;  /* 0x00018c00ff0a7b82 */ /* 0x000eb00000000800 */
[----:B------:R-:W3:Y:S01]  /*0ae0*/  LDC.64 R16, c[0x0][0x620] ;  /* 0x00018800ff107b82 */ /* 0x000ee20000000a00 */
[----:B-1----:R-:W-:-:S04]  /*0af0*/  ISETP.NE.U32.AND P0, PT, R14, RZ, PT ;  /* 0x000000ff0e00720c */ /* 0x002fc80003f05070 */
[----:B------:R-:W-:-:S13]  /*0b00*/  ISETP.NE.AND.EX P0, PT, R15, RZ, PT, P0 ;  /* 0x000000ff0f00720c */ /* 0x000fda0003f05300 */
[----:B--23--:R-:W-:Y:S05]  /*0b10*/  @!P0 BRA `(.L_x_9) ;  /* 0x0000000000288947 */ /* 0x00cfea0003800000 */
[----:B------:R-:W1:Y:S02]  /*0b20*/  LDC R9, c[0x0][0x634] ;  /* 0x00018d00ff097b82 */ /* 0x000e640000000800 */
[----:B-1----:R-:W-:-:S05]  /*0b30*/  IADD3 R9, P0, R19, R9, RZ ;  /* 0x0000000913097210 */ /* 0x002fca0007f1e0ff */
[----:B------:R-:W-:-:S04]  /*0b40*/  IMAD.X R13, RZ, RZ, R23, P0 ;  /* 0x000000ffff0d7224 */ /* 0x000fc800000e0617 */
[----:B------:R-:W-:-:S04]  /*0b50*/  IMAD.WIDE.U32 R4, R13, R14, RZ ;  /* 0x0000000e0d047225 */ /* 0x000fc800078e00ff */
[----:B------:R-:W-:-:S04]  /*0b60*/  IMAD.WIDE.U32 R6, P0, R9, R15, R4 ;  /* 0x0000000f09067225 */ /* 0x000fc80007800004 */
[----:B------:R-:W-:-:S04]  /*0b70*/  IMAD.WIDE.U32 R4, R9, R14, RZ ;  /* 0x0000000e09047225 */ /* 0x000fc800078e00ff */
[----:B------:R-:W-:Y:S01]  /*0b80*/  IMAD.X R9, RZ, RZ, RZ, P0 ;  /* 0x000000ffff097224 */ /* 0x000fe200000e06ff */
[----:B------:R-:W-:Y:S01]  /*0b90*/  IADD3 RZ, P0, R5, R6, RZ ;  /* 0x0000000605ff7210 */ /* 0x000fe20007f1e0ff */
[----:B------:R-:W-:-:S04]  /*0ba0*/  IMAD.MOV.U32 R8, RZ, RZ, R7 ;  /* 0x000000ffff087224 */ /* 0x000fc800078e0007 */
[----:B------:R-:W-:-:S08]  /*0bb0*/  IMAD.WIDE.U32.X R4, R13, R15, R8, P0 ;  /* 0x0000000f0d047225 */ /* 0x000fd000000e0408 */
.L_x_9:
[----:B------:R-:W1:Y:S01]  /*0bc0*/  LDC.64 R20, c[0x0][0x640] ;  /* 0x00019000ff147b82 */ /* 0x000e620000000a00 */
[-C--:B------:R-:W-:Y:S01]  /*0bd0*/  SHF.R.U64 R22, R4, R10.reuse, R5 ;  /* 0x0000000a04167219 */ /* 0x080fe20000001205 */
[----:B------:R-:W-:Y:S01]  /*0be0*/  IMAD.MOV.U32 R4, RZ, RZ, R19 ;  /* 0x000000ffff047224 */ /* 0x000fe200078e0013 */
[----:B------:R-:W-:Y:S01]  /*0bf0*/  SHF.R.U32.HI R3, RZ, R10, R5 ;  /* 0x0000000aff037219 */ /* 0x000fe20000011605 */
[----:B------:R-:W-:Y:S01]  /*0c00*/  IMAD.MOV.U32 R5, RZ, RZ, R23 ;  /* 0x000000ffff057224 */ /* 0x000fe200078e0017 */
[----:B------:R-:W-:Y:S01]  /*0c10*/  IADD3 R7, P0, RZ, -R22, RZ ;  /* 0x80000016ff077210 */ /* 0x000fe20007f1e0ff */
[----:B0-----:R-:W-:Y:S02]  /*0c20*/  IMAD R23, R11, R12, R2 ;  /* 0x0000000c0b177224 */ /* 0x001fe400078e0202 */
[----:B------:R-:W0:Y:S01]  /*0c30*/  LDC R8, c[0x0][0x618] ;  /* 0x00018600ff087b82 */ /* 0x000e220000000800 */
[----:B------:R-:W-:Y:S02]  /*0c40*/  IMAD.MOV.U32 R11, RZ, RZ, 0x1 ;  /* 0x00000001ff0b7424 */ /* 0x000fe400078e00ff */
[----:B------:R-:W-:-:S02]  /*0c50*/  IMAD.X R3, RZ, RZ, ~R3, P0 ;  /* 0x000000ffff037224 */ /* 0x000fc400000e0e03 */
[----:B------:R-:W-:-:S03]  /*0c60*/  IMAD.WIDE.U32 R4, R7, R16, R4 ;  /* 0x0000001007047225 */ /* 0x000fc600078e0004 */
[----:B------:R-:W2:Y:S01]  /*0c70*/  LDC R14, c[0x0][0x608] ;  /* 0x00018200ff0e7b82 */ /* 0x000ea20000000800 */
[----:B------:R-:W-:-:S04]  /*0c80*/  IMAD R6, R3, R16, RZ ;  /* 0x0000001003067224 */ /* 0x000fc800078e02ff */
[----:B------:R-:W-:-:S03]  /*0c90*/  IMAD R3, R7, R17, R6 ;  /* 0x0000001107037224 */ /* 0x000fc600078e0206 */
[----:B------:R-:W3:Y:S01]  /*0ca0*/  LDC R18, c[0x0][0x658] ;  /* 0x00019600ff127b82 */ /* 0x000ee20000000800 */
[----:B------:R-:W-:Y:S01]  /*0cb0*/  IMAD.IADD R3, R5, 0x1, R3 ;  /* 0x0000000105037824 */ /* 0x000fe200078e0203 */
[----:B-1----:R-:W-:Y:S01]  /*0cc0*/  ISETP.NE.U32.AND P0, PT, R20, RZ, PT ;  /* 0x000000ff1400720c */ /* 0x002fe20003f05070 */
[----:B------:R-:W-:-:S03]  /*0cd0*/  IMAD.MOV.U32 R5, RZ, RZ, -0x1 ;  /* 0xffffffffff057424 */ /* 0x000fc600078e00ff */
[----:B------:R-:W-:Y:S02]  /*0ce0*/  ISETP.NE.AND.EX P0, PT, R21, RZ, PT, P0 ;  /* 0x000000ff1500720c */ /* 0x000fe40003f05300 */
[----:B------:R-:W1:Y:S01]  /*0cf0*/  LDC R13, c[0x0][0x600] ;  /* 0x00018000ff0d7b82 */ /* 0x000e620000000800 */
[-CC-:B0-----:R-:W-:Y:S02]  /*0d00*/  SHF.R.U64 R10, R4, R8.reuse, R3.reuse ;  /* 0x00000008040a7219 */ /* 0x181fe40000001203 */
[----:B------:R-:W-:-:S05]  /*0d10*/  SHF.R.U32.HI R3, RZ, R8, R3 ;  /* 0x00000008ff037219 */ /* 0x000fca0000011603 */
[----:B------:R-:W0:Y:S01]  /*0d20*/  LDC R15, c[0x0][0x648] ;  /* 0x00019200ff0f7b82 */ /* 0x000e220000000800 */
[-CC-:B--2---:R-:W-:Y:S02]  /*0d30*/  SHF.R.U64 R19, R10, R14.reuse, R3.reuse ;  /* 0x0000000e0a137219 */ /* 0x184fe40000001203 */
[----:B------:R-:W-:-:S05]  /*0d40*/  SHF.R.U32.HI R3, RZ, R14, R3 ;  /* 0x0000000eff037219 */ /* 0x000fca0000011603 */
[----:B------:R-:W2:Y:S01]  /*0d50*/  LDC R17, c[0x0][0x638] ;  /* 0x00018e00ff117b82 */ /* 0x000ea20000000800 */
[-C--:B---3--:R-:W-:Y:S02]  /*0d60*/  SHF.L.U32 R2, R5, R18.reuse, RZ ;  /* 0x0000001205027219 */ /* 0x088fe400000006ff */
[--C-:B------:R-:W-:Y:S02]  /*0d70*/  SHF.R.U64 R12, R19, R18, R3.reuse ;  /* 0x00000012130c7219 */ /* 0x100fe40000001203 */
[----:B------:R-:W-:Y:S02]  /*0d80*/  LOP3.LUT R8, RZ, R2, RZ, 0x33, !PT ;  /* 0x00000002ff087212 */ /* 0x000fe400078e33ff */
[----:B------:R-:W-:Y:S01]  /*0d90*/  SHF.R.U32.HI R3, RZ, R18, R3 ;  /* 0x00000012ff037219 */ /* 0x000fe20000011603 */
[----:B------:R-:W3:Y:S01]  /*0da0*/  LDC R16, c[0x0][0x610] ;  /* 0x00018400ff107b82 */ /* 0x000ee20000000800 */
[----:B------:R-:W-:Y:S01]  /*0db0*/  IMAD.MOV.U32 R2, RZ, RZ, R12 ;  /* 0x000000ffff027224 */ /* 0x000fe200078e000c */
[----:B------:R-:W-:Y:S06]  /*0dc0*/  @!P0 BRA `(.L_x_10) ;  /* 0x0000000000288947 */ /* 0x000fec0003800000 */
[----:B------:R-:W4:Y:S02]  /*0dd0*/  LDC R7, c[0x0][0x64c] ;  /* 0x00019300ff077b82 */ /* 0x000f240000000800 */
[----:B----4-:R-:W-:-:S05]  /*0de0*/  IADD3 R7, P0, R12, R7, RZ ;  /* 0x000000070c077210 */ /* 0x010fca0007f1e0ff */
        /* <DEDUP_REMOVED lines=8> */
.L_x_10:
[----:B0-----:R-:W-:Y:S01]  /*0e70*/  SHF.R.U64 R4, R2, R15, R3 ;  /* 0x0000000f02047219 */ /* 0x001fe20000001203 */
[----:B-1----:R-:W-:Y:S01]  /*0e80*/  VIADD R5, R13, 0xffffffff ;  /* 0xffffffff0d057836 */ /* 0x002fe20000000000 */
[----:B------:R-:W-:Y:S02]  /*0e90*/  SHF.L.U32 R2, R11, R18, RZ ;  /* 0x000000120b027219 */ /* 0x000fe400000006ff */
[----:B------:R-:W-:Y:S01]  /*0ea0*/  LOP3.LUT R3, R19, R8, RZ, 0xc0, !PT ;  /* 0x0000000813037212 */ /* 0x000fe200078ec0ff */
[----:B------:R-:W-:Y:S01]  /*0eb0*/  IMAD.MOV R6, RZ, RZ, -R4 ;  /* 0x000000ffff067224 */ /* 0x000fe200078e0a04 */
[----:B------:R-:W-:Y:S02]  /*0ec0*/  SEL R0, R0, R23, !P2 ;  /* 0x0000001700007207 */ /* 0x000fe40005000000 */
[----:B------:R-:W-:Y:S01]  /*0ed0*/  LOP3.LUT R5, R10, R5, RZ, 0xc0, !PT ;  /* 0x000000050a057212 */ /* 0x000fe200078ec0ff */
[----:B------:R-:W-:Y:S01]  /*0ee0*/  IMAD R3, R2, R4, R3 ;  /* 0x0000000402037224 */ /* 0x000fe200078e0203 */
[----:B------:R-:W-:Y:S01]  /*0ef0*/  R2UR UR23, R22 ;  /* 0x00000000161772ca */ /* 0x000fe200000e0000 */
[----:B--2---:R-:W-:-:S02]  /*0f00*/  IMAD R2, R6, R17, R12 ;  /* 0x0000001106027224 */ /* 0x004fc400078e020c */
[----:B---3--:R-:W-:Y:S02]  /*0f10*/  IMAD R0, R3, R16, R0 ;  /* 0x0000001003007224 */ /* 0x008fe400078e0200 */
[----:B------:R-:W-:Y:S02]  /*0f20*/  IMAD R3, R2, R13, R5 ;  /* 0x0000000d02037224 */ /* 0x000fe400078e0205 */
[----:B------:R-:W-:-:S03]  /*0f30*/  IMAD.MOV.U32 R4, RZ, RZ, 0x1 ;  /* 0x00000001ff047424 */ /* 0x000fc600078e00ff */
[----:B------:R-:W-:Y:S02]  /*0f40*/  SEL R2, R3, R0, !P2 ;  /* 0x0000000003027207 */ /* 0x000fe40005000000 */
[----:B------:R-:W-:-:S03]  /*0f50*/  SEL R0, R0, R3, !P2 ;  /* 0x0000000300007207 */ /* 0x000fc60005000000 */
[----:B------:R1:W-:Y:S04]  /*0f60*/  STL [R1+0x88], R2 ;  /* 0x0000880201007387 */ /* 0x0003e80000100800 */
[----:B------:R1:W-:Y:S02]  /*0f70*/  STL [R1+0x8c], R0 ;  /* 0x00008c0001007387 */ /* 0x0003e40000100800 */
.L_x_8:
[----:B------:R-:W-:-:S08]  /*0f80*/  NOP ;  /* 0x0000000000007918 */ /* 0x000fd00000000000 */
[----:B------:R-:W2:Y:S02]  /*0f90*/  USETMAXREG.TRY_ALLOC.CTAPOOL UP0, 0xe8 ;  /* 0x000000e8000079c8 */ /* 0x000ea40008000600 */
[----:B--2---:R-:W-:-:S13]  /*0fa0*/  PLOP3.LUT P0, PT, PT, PT, UP0, 0x80, 0x0 ;  /* 0x000000000000781c */ /* 0x004fda0003f0f008 */
[----:B------:R-:W-:Y:S05]  /*0fb0*/  @!P0 BRA `(.L_x_8) ;  /* 0xfffffffc00f08947 */ /* 0x000fea000383ffff */
[----:B------:R-:W-:Y:S01]  /*0fc0*/  ULDC.64 UR4, c[0x0][0x598] ;  /* 0x0001660000047ab9 */ /* 0x000fe20000000a00 */
[----:B------:R-:W-:Y:S01]  /*0fd0*/  ULDC.64 UR18, c[0x0][0x208] ;  /* 0x0000820000127ab9 */ /* 0x000fe20000000a00 */
[----:B------:R-:W-:-:S04]  /*0fe0*/  ISETP.NE.U32.AND P0, PT, RZ, UR4, PT ;  /* 0x00000004ff007c0c */ /* 0x000fc8000bf05070 */
[----:B------:R-:W-:-:S13]  /*0ff0*/  ISETP.NE.AND.EX P0, PT, RZ, UR5, PT, P0 ;  /* 0x00000005ff007c0c */ /* 0x000fda000bf05300 */
[----:B------:R-:W-:Y:S05]  /*1000*/  @!P0 BRA `(.L_x_11) ;  /* 0x0000000000208947 */ /* 0x000fea0003800000 */
[----:B-1----:R-:W1:Y:S02]  /*1010*/  LDC.64 R2, c[0x0][0x598] ;  /* 0x00016600ff027b82 */ /* 0x002e640000000a00 */
[----:B-1----:R-:W2:Y:S02]  /*1020*/  LDG.E.64 R2, desc[UR18][R2.64] ;  /* 0x0000001202027981 */ /* 0x002ea4000c1e1b00 */
[----:B--2---:R-:W-:-:S04]  /*1030*/  ISETP.NE.U32.AND P0, PT, R2, RZ, PT ;  /* 0x000000ff0200720c */ /* 0x004fc80003f05070 */
[----:B------:R-:W-:-:S13]  /*1040*/  ISETP.NE.AND.EX P0, PT, R3, RZ, PT, P0 ;  /* 0x000000ff0300720c */ /* 0x000fda0003f05300 */
[----:B------:R-:W-:Y:S05]  /*1050*/  @!P0 BRA `(.L_x_11) ;  /* 0x00000000000c8947 */ /* 0x000fea0003800000 */
[----:B------:R-:W2:Y:S02]  /*1060*/  LD.E R2, desc[UR18][R2.64] ;  /* 0x0000001202027980 */ /* 0x000ea4000c101900 */
[----:B--2---:R-:W-:Y:S01]  /*1070*/  R2UR UR20, R2 ;  /* 0x00000000021472ca */ /* 0x004fe200000e0000 */
[----:B------:R-:W-:-:S14]  /*1080*/  BRA `(.L_x_12) ;  /* 0x0000000000247947 */ /* 0x000fdc0003800000 */
.L_x_11:
[----:B------:R-:W-:Y:S02]  /*1090*/  ULDC.64 UR4, c[0x0][0x588] ;  /* 0x0001620000047ab9 */ /* 0x000fe40000000a00 */
[----:B------:R-:W-:-:S04]  /*10a0*/  ISETP.NE.U32.AND P0, PT, RZ, UR4, PT ;  /* 0x00000004ff007c0c */ /* 0x000fc8000bf05070 */
[----:B------:R-:W-:-:S13]  /*10b0*/  ISETP.NE.AND.EX P0, PT, RZ, UR5, PT, P0 ;  /* 0x00000005ff007c0c */ /* 0x000fda000bf05300 */
[----:B------:R-:W-:Y:S05]  /*10c0*/  @!P0 BRA `(.L_x_13) ;  /* 0x0000000000108947 */ /* 0x000fea0003800000 */
[----:B-1----:R-:W1:Y:S02]  /*10d0*/  LDC.64 R2, c[0x0][0x588] ;  /* 0x00016200ff027b82 */ /* 0x002e640000000a00 */
[----:B-1----:R-:W2:Y:S02]  /*10e0*/  LDG.E R2, desc[UR18][R2.64] ;  /* 0x0000001202027981 */ /* 0x002ea4000c1e1900 */
[----:B--2---:R-:W-:Y:S01]  /*10f0*/  R2UR UR20, R2 ;  /* 0x00000000021472ca */ /* 0x004fe200000e0000 */
[----:B------:R-:W-:-:S14]  /*1100*/  BRA `(.L_x_12) ;  /* 0x0000000000047947 */ /* 0x000fdc0003800000 */
.L_x_13:
[----:B------:R-:W-:-:S05]  /*1110*/  ULDC UR20, c[0x0][0x580] ;  /* 0x0001600000147ab9 */ /* 0x000fca0000000800 */
.L_x_12:
[----:B------:R-:W-:Y:S02]  /*1120*/  ULDC.64 UR4, c[0x0][0x5a0] ;  /* 0x0001680000047ab9 */ /* 0x000fe40000000a00 */
        /* <DEDUP_REMOVED lines=11> */
.L_x_14:
        /* <DEDUP_REMOVED lines=8> */
.L_x_16:
[----:B------:R-:W-:-:S05]  /*1260*/  ULDC UR21, c[0x0][0x584] ;  /* 0x0001610000157ab9 */ /* 0x000fca0000000800 */
.L_x_15:
[----:B------:R-:W-:-:S13]  /*1270*/  LOP3.LUT P0, RZ, R4, 0xff, RZ, 0xc0, !PT ;  /* 0x000000ff04ff7812 */ /* 0x000fda000780c0ff */
[----:B------:R-:W-:Y:S05]  /*1280*/  @!P0 EXIT ;  /* 0x000000000000894d */ /* 0x000fea0003800000 */
[----:B------:R-:W-:Y:S01]  /*1290*/  ULDC UR4, c[0x0][0x28c] ;  /* 0x0000a30000047ab9 */ /* 0x000fe20000000800 */
[----:B------:R-:W-:Y:S02]  /*12a0*/  ULOP3.LUT UR22, UR13, 0x1, URZ, 0xfc, !UPT ;  /* 0x000000010d167892 */ /* 0x000fe4000f8efc3f */
[----:B------:R-:W-:-:S04]  /*12b0*/  UIADD3 UR4, UR4, 0x1f, URZ ;  /* 0x0000001f04047890 */ /* 0x000fc8000fffe03f */
[----:B------:R-:W-:-:S04]  /*12c0*/  USHF.R.S32.HI UR5, URZ, 0x1f, UR4 ;  /* 0x0000001f3f057899 */ /* 0x000fc80008011404 */
[----:B------:R-:W-:-:S03]  /*12d0*/  ULEA.HI UR5, UR5, UR4, URZ, 0x5 ;  /* 0x0000000405057291 */ /* 0x000fc6000f8f283f */
[----:B------:R-:W-:Y:S01]  /*12e0*/  UMOV UR4, URZ ;  /* 0x0000003f00047c82 */ /* 0x000fe20008000000 */
[----:B------:R-:W-:-:S03]  /*12f0*/  USHF.R.S32.HI UR12, URZ, 0x5, UR5 ;  /* 0x000000053f0c7899 */ /* 0x000fc60008011405 */
[----:B------:R-:W-:-:S09]  /*1300*/  UMOV UR5, URZ ;  /* 0x0000003f00057c82 */ /* 0x000fd20008000000 */
.L_x_299:
[----:B-1----:R-:W1:Y:S01]  /*1310*/  S2R R0, SR_TID.X ;  /* 0x0000000000007919 */ /* 0x002e620000002100 */
[----:B--2---:R-:W2:Y:S01]  /*1320*/  S2UR UR11, SR_CgaCtaId ;  /* 0x00000000000b79c3 */ /* 0x004ea20000008800 */
[----:B------:R-:W-:Y:S01]  /*1330*/  UMOV UR14, 0x400 ;  /* 0x00000400000e7882 */ /* 0x000fe20000000000 */
[----:B------:R-:W-:Y:S01]  /*1340*/  UMOV UR6, URZ ;  /* 0x0000003f00067c82 */ /* 0x000fe20008000000 */
[----:B------:R-:W-:Y:S01]  /*1350*/  STL [R1+0x74], RZ ;  /* 0x000074ff01007387 */ /* 0x000fe20000100800 */
[----:B------:R-:W-:Y:S01]  /*1360*/  UMOV UR7, URZ ;  /* 0x0000003f00077c82 */ /* 0x000fe20008000000 */
[----:B------:R-:W-:Y:S01]  /*1370*/  UMOV UR8, URZ ;  /* 0x0000003f00087c82 */ /* 0x000fe20008000000 */
[----:B------:R-:W-:Y:S01]  /*1380*/  UMOV UR16, UR5 ;  /* 0x0000000500107c82 */ /* 0x000fe20008000000 */
[----:B------:R-:W-:Y:S01]  /*1390*/  STL [R1+0x70], RZ ;  /* 0x000070ff01007387 */ /* 0x000fe20000100800 */
[----:B---3--:R-:W3:Y:S01]  /*13a0*/  LDC R2, c[0x0][0x28c] ;  /* 0x0000a300ff027b82 */ /* 0x008ee20000000800 */
[----:B------:R-:W-:-:S02]  /*13b0*/  CS2R R4, SRZ ;  /* 0x0000000000047805 */ /* 0x000fc4000001ff00 */
[----:B------:R-:W-:Y:S01]  /*13c0*/  CS2R R6, SRZ ;  /* 0x0000000000067805 */ /* 0x000fe2000001ff00 */
[----:B------:R-:W-:Y:S01]  /*13d0*/  STL [R1+0x6c], RZ ;  /* 0x00006cff01007387 */ /* 0x000fe20000100800 */
[----:B------:R-:W-:Y:S02]  /*13e0*/  CS2R R8, SRZ ;  /* 0x0000000000087805 */ /* 0x000fe4000001ff00 */
[----:B------:R-:W-:Y:S02]  /*13f0*/  CS2R R10, SRZ ;  /* 0x00000000000a7805 */ /* 0x000fe4000001ff00 */
[----:B------:R-:W-:Y:S01]  /*1400*/  CS2R R12, SRZ ;  /* 0x00000000000c7805 */ /* 0x000fe2000001ff00 */
[----:B------:R-:W-:Y:S01]  /*1410*/  STL [R1+0x68], RZ ;  /* 0x000068ff01007387 */ /* 0x000fe20000100800 */
[----:B------:R-:W-:Y:S02]  /*1420*/  CS2R R14, SRZ ;  /* 0x00000000000e7805 */ /* 0x000fe4000001ff00 */
[----:B------:R-:W-:-:S02]  /*1430*/  CS2R R16, SRZ ;  /* 0x0000000000107805 */ /* 0x000fc4000001ff00 */
[----:B0-----:R-:W-:Y:S01]  /*1440*/  CS2R R18, SRZ ;  /* 0x0000000000127805 */ /* 0x001fe2000001ff00 */
[----:B------:R-:W-:Y:S01]  /*1450*/  STL [R1+0x64], RZ ;  /* 0x000064ff01007387 */ /* 0x000fe20000100800 */
[----:B------:R-:W-:Y:S02]  /*1460*/  CS2R R20, SRZ ;  /* 0x0000000000147805 */ /* 0x000fe4000001ff00 */
[----:B------:R-:W-:Y:S02]  /*1470*/  CS2R R22, SRZ ;  /* 0x0000000000167805 */ /* 0x000fe4000001ff00 */
[----:B------:R-:W-:Y:S01]  /*1480*/  CS2R R152, SRZ ;  /* 0x0000000000987805 */ /* 0x000fe2000001ff00 */
[----:B------:R-:W-:Y:S01]  /*1490*/  STL [R1+0x60], RZ ;  /* 0x000060ff01007387 */ /* 0x000fe20000100800 */
[----:B--2---:R-:W-:Y:S01]  /*14a0*/  ULEA UR14, UR11, UR14, 0x18 ;  /* 0x0000000e0b0e7291 */ /* 0x004fe2000f8ec03f */
[----:B------:R-:W-:Y:S02]  /*14b0*/  CS2R R154, SRZ ;  /* 0x00000000009a7805 */ /* 0x000fe4000001ff00 */
[----:B------:R-:W-:Y:S01]  /*14c0*/  CS2R R156, SRZ ;  /* 0x00000000009c7805 */ /* 0x000fe2000001ff00 */
[----:B------:R-:W-:Y:S01]  /*14d0*/  STL [R1+0x5c], RZ ;  /* 0x00005cff01007387 */ /* 0x000fe20000100800 */
[----:B------:R-:W-:-:S02]  /*14e0*/  CS2R R158, SRZ ;  /* 0x00000000009e7805 */ /* 0x000fc4000001ff00 */
[----:B------:R-:W-:Y:S02]  /*14f0*/  CS2R R160, SRZ ;  /* 0x0000000000a07805 */ /* 0x000fe4000001ff00 */
[----:B------:R-:W-:Y:S02]  /*1500*/  CS2R R162, SRZ ;  /* 0x0000000000a27805 */ /* 0x000fe4000001ff00 */
[----:B-1----:R-:W-:Y:S01]  /*1510*/  LOP3.LUT R0, R0, 0x80, RZ, 0xc0, !PT ;  /* 0x0000008000007812 */ /* 0x002fe200078ec0ff */
[----:B------:R-:W-:Y:S01]  /*1520*/  STL [R1+0x58], RZ ;  /* 0x000058ff01007387 */ /* 0x000fe20000100800 */
[----:B---3--:R-:W-:Y:S02]  /*1530*/  ISETP.GE.AND P0, PT, R2, 0x1, PT ;  /* 0x000000010200780c */ /* 0x008fe40003f06270 */
[----:B------:R-:W-:Y:S02]  /*1540*/  CS2R R2, SRZ ;  /* 0x0000000000027805 */ /* 0x000fe4000001ff00 */
[----:B------:R-:W-:Y:S01]  /*1550*/  SHF.R.U32.HI R0, RZ, 0x7, R0 ;  /* 0x00000007ff007819 */ /* 0x000fe20000011600 */
[----:B------:R-:W-:Y:S01]  /*1560*/  STL [R1+0x54], RZ ;  /* 0x000054ff01007387 */ /* 0x000fe20000100800 */
[----:B------:R-:W-:-:S02]  /*1570*/  CS2R R164, SRZ ;  /* 0x0000000000a47805 */ /* 0x000fc4000001ff00 */
[----:B------:R-:W-:Y:S02]  /*1580*/  CS2R R166, SRZ ;  /* 0x0000000000a67805 */ /* 0x000fe4000001ff00 */
[----:B------:R-:W-:Y:S01]  /*1590*/  CS2R R168, SRZ ;  /* 0x0000000000a87805 */ /* 0x000fe2000001ff00 */
[----:B------:R-:W-:Y:S01]  /*15a0*/  STL [R1+0x50], RZ ;  /* 0x000050ff01007387 */ /* 0x000fe20000100800 */
[----:B------:R-:W-:Y:S02]  /*15b0*/  CS2R R170, SRZ ;  /* 0x0000000000aa7805 */ /* 0x000fe4000001ff00 */
[----:B------:R-:W-:Y:S02]  /*15c0*/  CS2R R172, SRZ ;  /* 0x0000000000ac7805 */ /* 0x000fe4000001ff00 */
[----:B------:R-:W-:Y:S01]  /*15d0*/  CS2R R174, SRZ ;  /* 0x0000000000ae7805 */ /* 0x000fe2000001ff00 */
[----:B------:R-:W0:Y:S01]  /*15e0*/  SHFL.IDX PT, R0, R0, RZ, 0x1f ;  /* 0x00001fff00007589 */ /* 0x000e2200000e0000 */
[----:B------:R-:W-:-:S02]  /*15f0*/  CS2R R176, SRZ ;  /* 0x0000000000b07805 */ /* 0x000fc4000001ff00 */
[----:B------:R-:W-:Y:S02]  /*1600*/  CS2R R178, SRZ ;  /* 0x0000000000b27805 */ /* 0x000fe4000001ff00 */
[----:B------:R-:W-:Y:S01]  /*1610*/  CS2R R180, SRZ ;  /* 0x0000000000b47805 */ /* 0x000fe2000001ff00 */
[----:B------:R1:W-:Y:S01]  /*1620*/  STL [R1+0x4c], RZ ;  /* 0x00004cff01007387 */ /* 0x0003e20000100800 */
[----:B------:R-:W-:Y:S02]  /*1630*/  CS2R R182, SRZ ;  /* 0x0000000000b67805 */ /* 0x000fe4000001ff00 */
[----:B------:R-:W-:Y:S02]  /*1640*/  CS2R R184, SRZ ;  /* 0x0000000000b87805 */ /* 0x000fe4000001ff00 */
[----:B------:R-:W-:Y:S01]  /*1650*/  CS2R R186, SRZ ;  /* 0x0000000000ba7805 */ /* 0x000fe2000001ff00 */
[----:B------:R1:W-:Y:S01]  /*1660*/  STL [R1+0x48], RZ ;  /* 0x000048ff01007387 */ /* 0x0003e20000100800 */
        /* <DEDUP_REMOVED lines=14> */
[----:B------:R-:W-:Y:S02]  /*1750*/  CS2R R210, SRZ ;  /* 0x0000000000d27805 */ /* 0x000fe4000001ff00 */
[----:B0-----:R-:W-:Y:S01]  /*1760*/  R2UR UR9, R0 ;  /* 0x00000000000972ca */ /* 0x001fe200000e0000 */
[----:B------:R1:W-:Y:S01]  /*1770*/  STL [R1+0x38], RZ ;  /* 0x000038ff01007387 */ /* 0x0003e20000100800 */
[----:B------:R-:W-:Y:S01]  /*1780*/  IMAD.MOV.U32 R0, RZ, RZ, RZ ;  /* 0x000000ffff007224 */ /* 0x000fe200078e00ff */
[----:B------:R-:W-:-:S02]  /*1790*/  CS2R R212, SRZ ;  /* 0x0000000000d47805 */ /* 0x000fc4000001ff00 */
[----:B------:R-:W-:Y:S01]  /*17a0*/  CS2R R214, SRZ ;  /* 0x0000000000d67805 */ /* 0x000fe2000001ff00 */
[----:B------:R1:W-:Y:S01]  /*17b0*/  STL [R1+0x34], RZ ;  /* 0x000034ff01007387 */ /* 0x0003e20000100800 */
[----:B------:R-:W-:Y:S02]  /*17c0*/  CS2R R216, SRZ ;  /* 0x0000000000d87805 */ /* 0x000fe4000001ff00 */
[----:B------:R-:W-:Y:S02]  /*17d0*/  CS2R R218, SRZ ;  /* 0x0000000000da7805 */ /* 0x000fe4000001ff00 */
[----:B------:R-:W-:Y:S01]  /*17e0*/  CS2R R220, SRZ ;  /* 0x0000000000dc7805 */ /* 0x000fe2000001ff00 */
[----:B------:R1:W-:Y:S01]  /*17f0*/  STL [R1+0x30], RZ ;  /* 0x000030ff01007387 */ /* 0x0003e20000100800 */
[----:B------:R-:W-:Y:S02]  /*1800*/  CS2R R222, SRZ ;  /* 0x0000000000de7805 */ /* 0x000fe4000001ff00 */
[----:B------:R-:W-:Y:S01]  /*1810*/  CS2R R224, SRZ ;  /* 0x0000000000e07805 */ /* 0x000fe2000001ff00 */
[----:B------:R-:W-:Y:S01]  /*1820*/  IMAD.MOV.U32 R226, RZ, RZ, RZ ;  /* 0x000000ffffe27224 */ /* 0x000fe200078e00ff */
[----:B------:R1:W-:Y:S01]  /*1830*/  STL [R1+0x2c], RZ ;  /* 0x00002cff01007387 */ /* 0x0003e20000100800 */
[----:B------:R-:W-:Y:S01]  /*1840*/  ULEA.HI UR10, UR9, UR9, URZ, 0x1 ;  /* 0x00000009090a7291 */ /* 0x000fe2000f8f083f */
[----:B------:R-:W-:Y:S01]  /*1850*/  IMAD.U32 R227, RZ, RZ, UR4 ;  /* 0x00000004ffe37e24 */ /* 0x000fe2000f8e00ff */
[----:B------:R-:W-:Y:S01]  /*1860*/  CS2R R24, SRZ ;  /* 0x0000000000187805 */ /* 0x000fe2000001ff00 */
[----:B------:R1:W-:Y:S01]  /*1870*/  STL [R1+0x28], RZ ;  /* 0x000028ff01007387 */ /* 0x0003e20000100800 */
[----:B------:R-:W-:Y:S01]  /*1880*/  ULOP3.LUT UR10, UR10, 0x1ffffe, URZ, 0xc0, !UPT ;  /* 0x001ffffe0a0a7892 */ /* 0x000fe2000f8ec03f */
[----:B------:R-:W-:-:S02]  /*1890*/  CS2R R26, SRZ ;  /* 0x00000000001a7805 */ /* 0x000fc4000001ff00 */
[----:B------:R-:W-:Y:S01]  /*18a0*/  CS2R R28, SRZ ;  /* 0x00000000001c7805 */ /* 0x000fe2000001ff00 */
[----:B------:R1:W-:Y:S01]  /*18b0*/  STL [R1+0x24], RZ ;  /* 0x000024ff01007387 */ /* 0x0003e20000100800 */
[----:B------:R-:W-:Y:S01]  /*18c0*/  UIADD3 UR10, UR9, -UR10, URZ ;  /* 0x8000000a090a7290 */ /* 0x000fe2000fffe03f */
[----:B----4-:R-:W-:Y:S02]  /*18d0*/  CS2R R30, SRZ ;  /* 0x00000000001e7805 */ /* 0x010fe4000001ff00 */
[----:B------:R-:W-:Y:S01]  /*18e0*/  CS2R R32, SRZ ;  /* 0x0000000000207805 */ /* 0x000fe2000001ff00 */
[----:B------:R1:W-:Y:S01]  /*18f0*/  STL [R1+0x20], RZ ;  /* 0x000020ff01007387 */ /* 0x0003e20000100800 */
[----:B------:R-:W-:Y:S01]  /*1900*/  ULEA UR10, UR10, UR14, 0xb ;  /* 0x0000000e0a0a7291 */ /* 0x000fe2000f8e583f */
[----:B------:R-:W-:Y:S02]  /*1910*/  CS2R R34, SRZ ;  /* 0x0000000000227805 */ /* 0x000fe4000001ff00 */
[----:B------:R-:W-:Y:S01]  /*1920*/  CS2R R36, SRZ ;  /* 0x0000000000247805 */ /* 0x000fe2000001ff00 */
[----:B------:R1:W-:Y:S01]  /*1930*/  STL [R1+0x1c], RZ ;  /* 0x00001cff01007387 */ /* 0x0003e20000100800 */
[----:B------:R-:W-:Y:S01]  /*1940*/  UIADD3 UR10, UR10, 0x100, URZ ;  /* 0x000001000a0a7890 */ /* 0x000fe2000fffe03f */
[----:B------:R-:W-:-:S02]  /*1950*/  CS2R R38, SRZ ;  /* 0x0000000000267805 */ /* 0x000fc4000001ff00 */
[----:B------:R-:W-:Y:S01]  /*1960*/  CS2R R40, SRZ ;  /* 0x0000000000287805 */ /* 0x000fe2000001ff00 */
[----:B------:R1:W-:Y:S01]  /*1970*/  STL [R1+0x18], RZ ;  /* 0x000018ff01007387 */ /* 0x0003e20000100800 */
[----:B------:R-:W-:Y:S01]  /*1980*/  USHF.R.U32.HI UR10, URZ, 0x4, UR10 ;  /* 0x000000043f0a7899 */ /* 0x000fe2000801160a */
[----:B------:R-:W-:Y:S02]  /*1990*/  CS2R R42, SRZ ;  /* 0x00000000002a7805 */ /* 0x000fe4000001ff00 */
[----:B------:R-:W-:Y:S01]  /*19a0*/  CS2R R44, SRZ ;  /* 0x00000000002c7805 */ /* 0x000fe2000001ff00 */
[----:B------:R1:W-:Y:S01]  /*19b0*/  STL [R1+0x14], RZ ;  /* 0x000014ff01007387 */ /* 0x0003e20000100800 */
[----:B------:R-:W-:Y:S01]  /*19c0*/  ULOP3.LUT UR15, UR10, 0x3fff, URZ, 0xc0, !UPT ;  /* 0x00003fff0a0f7892 */ /* 0x000fe2000f8ec03f */
        /* <DEDUP_REMOVED lines=18> */
[----:B------:R1:W-:Y:S01]  /*1af0*/  STL [R1], RZ ;  /* 0x000000ff01007387 */ /* 0x0003e20000100800 */
[----:B------:R-:W-:-:S02]  /*1b00*/  CS2R R74, SRZ ;  /* 0x00000000004a7805 */ /* 0x000fc4000001ff00 */
[----:B------:R-:W-:Y:S02]  /*1b10*/  CS2R R76, SRZ ;  /* 0x00000000004c7805 */ /* 0x000fe4000001ff00 */
[----:B------:R-:W-:Y:S02]  /*1b20*/  CS2R R78, SRZ ;  /* 0x00000000004e7805 */ /* 0x000fe4000001ff00 */
[----:B------:R-:W-:Y:S02]  /*1b30*/  CS2R R80, SRZ ;  /* 0x0000000000507805 */ /* 0x000fe4000001ff00 */
[----:B------:R-:W-:Y:S02]  /*1b40*/  CS2R R82, SRZ ;  /* 0x0000000000527805 */ /* 0x000fe4000001ff00 */
[----:B------:R-:W-:Y:S02]  /*1b50*/  CS2R R84, SRZ ;  /* 0x0000000000547805 */ /* 0x000fe4000001ff00 */
        /* <DEDUP_REMOVED lines=32> */
[----:B------:R-:W-:Y:S01]  /*1d60*/  CS2R R150, SRZ ;  /* 0x0000000000967805 */ /* 0x000fe2000001ff00 */
[----:B-1----:R-:W-:Y:S06]  /*1d70*/  @!P0 BRA `(.L_x_17) ;  /* 0x0000001000548947 */ /* 0x002fec0003800000 */
[----:B------:R-:W-:-:S06]  /*1d80*/  UISETP.NE.AND UP0, UPT, UR22, 0x3, UPT ;  /* 0x000000031600788c */ /* 0x000fcc000bf05270 */
[----:B------:R-:W-:-:S13]  /*1d90*/  PLOP3.LUT P1, PT, PT, PT, UP0, 0x80, 0x0 ;  /* 0x000000000000781c */ /* 0x000fda0003f2f008 */
[----:B------:R-:W-:Y:S05]  /*1da0*/  @!P1 BRA `(.L_x_18) ;  /* 0x0000000000049947 */ /* 0x000fea0003800000 */
[----:B------:R-:W-:Y:S01]  /*1db0*/  BPT.TRAP 0x1 ;  /* 0x000000040000795c */ /* 0x000fe20000300000 */
.L_x_18:
[----:B------:R-:W-:Y:S01]  /*1dc0*/  ULEA UR6, UR5, UR14, 0x3 ;  /* 0x0000000e05067291 */ /* 0x000fe2000f8e183f */
[----:B------:R-:W-:-:S05]  /*1dd0*/  IMAD.U32 R0, RZ, RZ, UR4 ;  /* 0x00000004ff007e24 */ /* 0x000fca000f8e00ff */
[----:B------:R-:W-:-:S04]  /*1de0*/  SHF.L.U32 R0, R0, 0x1f, RZ ;  /* 0x0000001f00007819 */ /* 0x000fc800000006ff */
[----:B------:R0:W1:Y:S01]  /*1df0*/  SYNCS.PHASECHK.TRANS64.TRYWAIT P0, [UR6], R0 ;  /* 0x00000000ff0075a7 */ /* 0x0000620008000146 */
[----:B------:R-:W-:Y:S05]  /*1e00*/  @!P1 BRA `(.L_x_19) ;  /* 0x0000000000049947 */ /* 0x000fea0003800000 */
[----:B------:R-:W-:Y:S01]  /*1e10*/  BPT.TRAP 0x1 ;  /* 0x000000040000795c */ /* 0x000fe20000300000 */
.L_x_19:
[----:B-1----:R-:W-:Y:S05]  /*1e20*/  @P0 BRA `(.L_x_20) ;  /* 0x0000000000080947 */ /* 0x002fea0003800000 */
[----:B------:R-:W1:Y:S02]  /*1e30*/  SYNCS.PHASECHK.TRANS64.TRYWAIT P0, [UR6], R0 ;  /* 0x00000000ff0075a7 */ /* 0x000e640008000146 */
[----:B-1----:R-:W-:Y:S05]  /*1e40*/  @!P0 BRA `(.L_x_21) ;  /* 0x000000e400548947 */ /* 0x002fea0003800000 */
.L_x_20:
[----:B------:R2:W-:Y:S01]  /*1e50*/  STL [R1+0x74], RZ ;  /* 0x000074ff01007387 */ /* 0x0005e20000100800 */
[----:B------:R-:W-:Y:S01]  /*1e60*/  UIADD3 UR6, UR14, 0x5100, URZ ;  /* 0x000051000e067890 */ /* 0x000fe2000fffe03f */
[----:B------:R-:W-:Y:S01]  /*1e70*/  WARPGROUP.ARRIVE ;  /* 0x00000000000079c5 */ /* 0x000fe20000000000 */
[----:B------:R-:W-:Y:S01]  /*1e80*/  ULDC UR7, c[0x0][0x50c] ;  /* 0x0001430000077ab9 */ /* 0x000fe20000000800 */
[----:B------:R2:W-:Y:S01]  /*1e90*/  STL [R1+0x70], RZ ;  /* 0x000070ff01007387 */ /* 0x0005e20000100800 */
[----:B------:R-:W-:Y:S01]  /*1ea0*/  UISETP.NE.AND UP0, UPT, UR7, 0x1, UPT ;  /* 0x000000010700788c */ /* 0x000fe2000bf05270 */
[----:B01----:R-:W-:Y:S01]  /*1eb0*/  IMAD.MOV.U32 R0, RZ, RZ, RZ ;  /* 0x000000ffff007224 */ /* 0x003fe200078e00ff */
[----:B------:R-:W-:Y:S01]  /*1ec0*/  USHF.R.U32.HI UR6, URZ, 0x4, UR6 ;  /* 0x000000043f067899 */ /* 0x000fe20008011606 */
[----:B------:R2:W-:Y:S01]  /*1ed0*/  STL [R1+0x6c], RZ ;  /* 0x00006cff01007387 */ /* 0x0005e20000100800 */
[----:B------:R-:W-:Y:S01]  /*1ee0*/  USEL UR7, URZ, 0x1, UP0 ;  /* 0x000000013f077887 */ /* 0x000fe20008000000 */
[----:B------:R-:W-:Y:S01]  /*1ef0*/  CS2R R2, SRZ ;  /* 0x0000000000027805 */ /* 0x000fe2000001ff00 */
[----:B------:R-:W-:Y:S01]  /*1f00*/  ULOP3.LUT UR6, UR6, 0x3fff, URZ, 0xc0, !UPT ;  /* 0x00003fff06067892 */ /* 0x000fe2000f8ec03f */
[----:B------:R2:W-:Y:S01]  /*1f10*/  STL [R1+0x68], RZ ;  /* 0x000068ff01007387 */ /* 0x0005e20000100800 */
[----:B------:R-:W-:Y:S01]  /*1f20*/  ULOP3.LUT UR8, UR15, 0x10000, URZ, 0xfc, !UPT ;  /* 0x000100000f087892 */ /* 0x000fe2000f8efc3f */
[----:B------:R-:W-:Y:S01]  /*1f30*/  CS2R R4, SRZ ;  /* 0x0000000000047805 */ /* 0x000fe2000001ff00 */
[----:B------:R-:W-:Y:S01]  /*1f40*/  ULOP3.LUT UR6, UR6, 0x10000, URZ, 0xfc, !UPT ;  /* 0x0001000006067892 */ /* 0x000fe2000f8efc3f */
[----:B------:R2:W-:Y:S01]  /*1f50*/  STL [R1+0x64], RZ ;  /* 0x000064ff01007387 */ /* 0x0005e20000100800 */
[----:B------:R-:W-:Y:S01]  /*1f60*/  ISETP.NE.AND P0, PT, RZ, UR7, PT ;  /* 0x00000007ff007c0c */ /* 0x000fe2000bf05270 */
[----:B------:R-:W-:Y:S01]  /*1f70*/  ULEA UR8, UR5, UR8, 0x8 ;  /* 0x0000000805087291 */ /* 0x000fe2000f8e403f */
[----:B------:R-:W-:Y:S01]  /*1f80*/  CS2R R6, SRZ ;  /* 0x0000000000067805 */ /* 0x000fe2000001ff00 */
[----:B------:R2:W-:Y:S01]  /*1f90*/  STL [R1+0x60], RZ ;  /* 0x000060ff01007387 */ /* 0x0005e20000100800 */
[----:B------:R-:W-:Y:S01]  /*1fa0*/  ULEA UR10, UR5, UR6, 0x9 ;  /* 0x00000006050a7291 */ /* 0x000fe2000f8e483f */
[----:B------:R-:W-:Y:S01]  /*1fb0*/  CS2R R8, SRZ ;  /* 0x0000000000087805 */ /* 0x000fe2000001ff00 */
[----:B------:R-:W-:Y:S01]  /*1fc0*/  UMOV UR9, 0xc0000010 ;  /* 0xc000001000097882 */ /* 0x000fe20000000000 */
[----:B------:R2:W-:Y:S01]  /*1fd0*/  STL [R1+0x5c], RZ ;  /* 0x00005cff01007387 */ /* 0x0005e20000100800 */
[----:B------:R-:W-:Y:S01]  /*1fe0*/  UMOV UR11, 0xc0000010 ;  /* 0xc0000010000b7882 */ /* 0x000fe20000000000 */
[----:B------:R-:W-:Y:S01]  /*1ff0*/  UMOV UR6, 0x1 ;  /* 0x0000000100067882 */ /* 0x000fe20000000000 */
[----:B------:R-:W-:Y:S01]  /*2000*/  CS2R R10, SRZ ;  /* 0x00000000000a7805 */ /* 0x000fe2000001ff00 */
[----:B------:R2:W-:Y:S01]  /*2010*/  STL [R1+0x58], RZ ;  /* 0x000058ff01007387 */ /* 0x0005e20000100800 */
[----:B------:R-:W-:Y:S01]  /*2020*/  CS2R R12, SRZ ;  /* 0x00000000000c7805 */ /* 0x000fe2000001ff00 */
[----:B------:R-:W-:Y:S01]  /*2030*/  QGMMA.64x256x32.F32.E4M3.E4M3 R24, gdesc[UR8], RZ, !UPT, gsb0 ;  /* 0x03e00000081879f3 */ /* 0x000fe2000c0008ff */
        /* <DEDUP_REMOVED lines=55> */
[----:B------:R-:W-:Y:S01]  /*23b0*/  CS2R R224, SRZ ;  /* 0x0000000000e07805 */ /* 0x000fe2000001ff00 */
[----:B------:R-:W-:Y:S01]  /*23c0*/  IMAD.MOV.U32 R226, RZ, RZ, RZ ;  /* 0x000000ffffe27224 */ /* 0x000fe200078e00ff */
[----:B------:R2:W-:Y:S04]  /*23d0*/  STL [R1+0x1c], RZ ;  /* 0x00001cff01007387 */ /* 0x0005e80000100800 */
[----:B------:R2:W-:Y:S04]  /*23e0*/  STL [R1+0x18], RZ ;  /* 0x000018ff01007387 */ /* 0x0005e80000100800 */
[----:B------:R2:W-:Y:S04]  /*23f0*/  STL [R1+0x14], RZ ;  /* 0x000014ff01007387 */ /* 0x0005e80000100800 */
[----:B------:R2:W-:Y:S04]  /*2400*/  STL [R1+0x10], RZ ;  /* 0x000010ff01007387 */ /* 0x0005e80000100800 */
[----:B------:R2:W-:Y:S04]  /*2410*/  STL [R1+0xc], RZ ;  /* 0x00000cff01007387 */ /* 0x0005e80000100800 */
[----:B------:R2:W-:Y:S04]  /*2420*/  STL [R1+0x8], RZ ;  /* 0x000008ff01007387 */ /* 0x0005e80000100800 */
[----:B------:R2:W-:Y:S04]  /*2430*/  STL [R1+0x4], RZ ;  /* 0x000004ff01007387 */ /* 0x0005e80000100800 */
[----:B------:R2:W-:Y:S01]  /*2440*/  STL [R1], RZ ;  /* 0x000000ff01007387 */ /* 0x0005e20000100800 */
[----:B------:R-:W-:Y:S05]  /*2450*/  @!P0 BRA `(.L_x_22) ;  /* 0x0000000800808947 */ /* 0x000fea0003800000 */
[----:B------:R-:W-:Y:S02]  /*2460*/  WARPGROUP.DEPBAR.LE gsb0, 0x0 ;  /* 0x00008000000079c5 */ /* 0x000fe40000010000 */
[----:B------:R-:W-:-:S01]  /*2470*/  FADD R227, RZ, R122 ;  /* 0x0000007affe37221 */ /* 0x000fc20000000000 */
[----:B------:R-:W-:Y:S01]  /*2480*/  FADD R226, RZ, R24 ;  /* 0x00000018ffe27221 */ /* 0x000fe20000000000 */
[----:B------:R-:W-:-:S01]  /*2490*/  FADD R225, RZ, R25 ;  /* 0x00000019ffe17221 */ /* 0x000fc20000000000 */
[----:B------:R-:W-:Y:S01]  /*24a0*/  FADD R224, RZ, R26 ;  /* 0x0000001affe07221 */ /* 0x000fe20000000000 */
[----:B------:R-:W-:-:S01]  /*24b0*/  FADD R223, RZ, R27 ;  /* 0x0000001bffdf7221 */ /* 0x000fc20000000000 */
[----:B------:R0:W-:Y:S01]  /*24c0*/  STL [R1], R227 ;  /* 0x000000e301007387 */ /* 0x0001e20000100800 */
[----:B------:R-:W-:-:S01]  /*24d0*/  FADD R222, RZ, R28 ;  /* 0x0000001cffde7221 */ /* 0x000fc20000000000 */
[----:B------:R-:W-:Y:S01]  /*24e0*/  FADD R221, RZ, R29 ;  /* 0x0000001dffdd7221 */ /* 0x000fe20000000000 */
[----:B------:R-:W-:-:S01]  /*24f0*/  FADD R220, RZ, R30 ;  /* 0x0000001effdc7221 */ /* 0x000fc20000000000 */
[----:B------:R-:W-:Y:S01]  /*2500*/  FADD R219, RZ, R31 ;  /* 0x0000001fffdb7221 */ /* 0x000fe20000000000 */
[----:B------:R-:W-:-:S01]  /*2510*/  FADD R218, RZ, R32 ;  /* 0x00000020ffda7221 */ /* 0x000fc20000000000 */
[----:B------:R-:W-:Y:S01]  /*2520*/  FADD R217, RZ, R33 ;  /* 0x00000021ffd97221 */ /* 0x000fe20000000000 */
[----:B------:R-:W-:-:S01]  /*2530*/  FADD R216, RZ, R34 ;  /* 0x00000022ffd87221 */ /* 0x000fc20000000000 */
[----:B------:R-:W-:Y:S01]  /*2540*/  FADD R215, RZ, R35 ;  /* 0x00000023ffd77221 */ /* 0x000fe20000000000 */
[----:B------:R-:W-:-:S01]  /*2550*/  FADD R214, RZ, R36 ;  /* 0x00000024ffd67221 */ /* 0x000fc20000000000 */
[----:B0-----:R-:W-:Y:S01]  /*2560*/  FADD R227, RZ, R123 ;  /* 0x0000007bffe37221 */ /* 0x001fe20000000000 */
[----:B------:R-:W-:-:S01]  /*2570*/  FADD R213, RZ, R37 ;  /* 0x00000025ffd57221 */ /* 0x000fc20000000000 */
[----:B------:R-:W-:Y:S01]  /*2580*/  FADD R212, RZ, R38 ;  /* 0x00000026ffd47221 */ /* 0x000fe20000000000 */
[----:B------:R-:W-:-:S01]  /*2590*/  FADD R211, RZ, R39 ;  /* 0x00000027ffd37221 */ /* 0x000fc20000000000 */
[----:B------:R-:W-:Y:S01]  /*25a0*/  FADD R210, RZ, R40 ;  /* 0x00000028ffd27221 */ /* 0x000fe20000000000 */
[----:B------:R0:W-:Y:S01]  /*25b0*/  STL [R1+0x4], R227 ;  /* 0x000004e301007387 */ /* 0x0001e20000100800 */
        /* <DEDUP_REMOVED lines=93> */
[----:B------:R-:W-:Y:S01]  /*2b90*/  UMOV UR6, URZ ;  /* 0x0000003f00067c82 */ /* 0x000fe20008000000 */
[----:B0-----:R-:W-:-:S05]  /*2ba0*/  FADD R227, RZ, R130 ;  /* 0x00000082ffe37221 */ /* 0x001fca0000000000 */
[----:B------:R0:W-:Y:S02]  /*2bb0*/  STL [R1+0x20], R227 ;  /* 0x000020e301007387 */ /* 0x0001e40000100800 */
        /* <DEDUP_REMOVED lines=42> */
.L_x_22:
[----:B------:R-:W-:-:S04]  /*2e60*/  UIADD3 UR16, UR5, 0x1, URZ ;  /* 0x0000000105107890 */ /* 0x000fc8000fffe03f */
[----:B------:R-:W-:-:S04]  /*2e70*/  UISETP.NE.AND UP0, UPT, UR16, 0x5, UPT ;  /* 0x000000051000788c */ /* 0x000fc8000bf05270 */
[----:B------:R-:W-:Y:S02]  /*2e80*/  USEL UR8, URZ, 0x1, UP0 ;  /* 0x000000013f087887 */ /* 0x000fe40008000000 */
[----:B------:R-:W-:Y:S02]  /*2e90*/  USEL UR16, UR16, URZ, UP0 ;  /* 0x0000003f10107287 */ /* 0x000fe40008000000 */
[----:B------:R-:W-:-:S06]  /*2ea0*/  ULOP3.LUT UR8, UR4, UR8, URZ, 0x3c, !UPT ;  /* 0x0000000804087292 */ /* 0x000fcc000f8e3c3f */
[----:B0-----:R-:W-:Y:S01]  /*2eb0*/  IMAD.U32 R227, RZ, RZ, UR8 ;  /* 0x00000008ffe37e24 */ /* 0x001fe2000f8e00ff */
[----:B------:R-:W-:-:S06]  /*2ec0*/  UMOV UR8, 0x1 ;  /* 0x0000000100087882 */ /* 0x000fcc0000000000 */
.L_x_17:
[----:B------:R-:W-:-:S04]  /*2ed0*/  UISETP.LT.AND UP0, UPT, UR12, 0x1, UPT ;  /* 0x000000010c00788c */ /* 0x000fc8000bf01270 */
[----:B------:R-:W-:-:S04]  /*2ee0*/  USEL UR9, UR12, 0x1, UP0 ;  /* 0x000000010c097887 */ /* 0x000fc80008000000 */
[----:B------:R-:W-:-:S04]  /*2ef0*/  UIADD3 UR9, UR12, -UR9, URZ ;  /* 0x800000090c097290 */ /* 0x000fc8000fffe03f */
[----:B------:R-:W-:-:S06]  /*2f00*/  UISETP.GE.AND UP0, UPT, UR9, 0x1, UPT ;  /* 0x000000010900788c */ /* 0x000fcc000bf06270 */
[----:B------:R-:W-:-:S13]  /*2f10*/  PLOP3.LUT P0, PT, PT, PT, UP0, 0x80, 0x0 ;  /* 0x000000000000781c */ /* 0x000fda0003f0f008 */
[----:B------:R-:W-:Y:S05]  /*2f20*/  @!P0 BRA `(.L_x_23) ;  /* 0x0000001000908947 */ /* 0x000fea0003800000 */
[----:B------:R-:W-:Y:S01]  /*2f30*/  IMAD.U32 R228, RZ, RZ, UR9 ;  /* 0x00000009ffe47e24 */ /* 0x000fe2000f8e00ff */
[----:B------:R-:W-:Y:S01]  /*2f40*/  UMOV UR17, UR5 ;  /* 0x0000000500117c82 */ /* 0x000fe20008000000 */
[----:B------:R-:W-:-:S05]  /*2f50*/  ULDC UR24, c[0x0][0x50c] ;  /* 0x0001430000187ab9 */ /* 0x000fca0000000800 */
.L_x_31:
[----:B------:R-:W-:-:S06]  /*2f60*/  UISETP.NE.AND UP0, UPT, UR22, 0x3, UPT ;  /* 0x000000031600788c */ /* 0x000fcc000bf05270 */
[----:B------:R-:W-:-:S13]  /*2f70*/  PLOP3.LUT P1, PT, PT, PT, UP0, 0x80, 0x0 ;  /* 0x000000000000781c */ /* 0x000fda0003f2f008 */
[----:B-1---5:R-:W-:Y:S05]  /*2f80*/  @!P1 BRA `(.L_x_24) ;  /* 0x0000000000049947 */ /* 0x022fea0003800000 */
[----:B------:R-:W-:Y:S01]  /*2f90*/  BPT.TRAP 0x1 ;  /* 0x000000040000795c */ /* 0x000fe20000300000 */
.L_x_24:
[----:B------:R-:W0:Y:S01]  /*2fa0*/  S2UR UR9, SR_CgaCtaId ;  /* 0x00000000000979c3 */ /* 0x000e220000008800 */
[----:B------:R-:W-:Y:S01]  /*2fb0*/  UMOV UR14, 0x400 ;  /* 0x00000400000e7882 */ /* 0x000fe20000000000 */
[----:B------:R-:W-:Y:S01]  /*2fc0*/  SHF.L.U32 R229, R227, 0x1f, RZ ;  /* 0x0000001fe3e57819 */ /* 0x000fe200000006ff */
[----:B0-----:R-:W-:-:S04]  /*2fd0*/  ULEA UR14, UR9, UR14, 0x18 ;  /* 0x0000000e090e7291 */ /* 0x001fc8000f8ec03f */
[----:B------:R-:W-:-:S09]  /*2fe0*/  ULEA UR9, UR16, UR14, 0x3 ;  /* 0x0000000e10097291 */ /* 0x000fd2000f8e183f */
[----:B------:R0:W1:Y:S01]  /*2ff0*/  SYNCS.PHASECHK.TRANS64.TRYWAIT P0, [UR9], R229 ;  /* 0x000000e5ff0075a7 */ /* 0x0000620008000149 */
[----:B------:R-:W-:Y:S05]  /*3000*/  @!P1 BRA `(.L_x_25) ;  /* 0x0000000000049947 */ /* 0x000fea0003800000 */
[----:B------:R-:W-:Y:S01]  /*3010*/  BPT.TRAP 0x1 ;  /* 0x000000040000795c */ /* 0x000fe20000300000 */
.L_x_25:
[----:B-1----:R-:W-:Y:S05]  /*3020*/  @P0 BRA `(.L_x_26) ;  /* 0x0000000000080947 */ /* 0x002fea0003800000 */
[----:B------:R-:W1:Y:S02]  /*3030*/  SYNCS.PHASECHK.TRANS64.TRYWAIT P0, [UR9], R229 ;  /* 0x000000e5ff0075a7 */ /* 0x000e640008000149 */
[----:B-1----:R-:W-:Y:S05]  /*3040*/  @!P0 BRA `(.L_x_27) ;  /* 0x000000d000ec8947 */ /* 0x002fea0003800000 */
.L_x_26:
[----:B------:R-:W-:Y:S01]  /*3050*/  UIADD3 UR9, UR14, 0x5100, URZ ;  /* 0x000051000e097890 */ /* 0x000fe2000fffe03f */
[----:B------:R-:W-:Y:S01]  /*3060*/  WARPGROUP.ARRIVE ;  /* 0x00000000000079c5 */ /* 0x000fe20000000000 */
[----:B------:R-:W-:Y:S02]  /*3070*/  UISETP.NE.AND UP0, UPT, UR7, URZ, UPT ;  /* 0x0000003f0700728c */ /* 0x000fe4000bf05270 */
[----:B------:R-:W-:Y:S02]  /*3080*/  USHF.R.U32.HI UR9, URZ, 0x4, UR9 ;  /* 0x000000043f097899 */ /* 0x000fe40008011609 */
[----:B------:R-:W-:Y:S02]  /*3090*/  USEL UR8, UR8, URZ, !UP0 ;  /* 0x0000003f08087287 */ /* 0x000fe4000c000000 */
[----:B------:R-:W-:Y:S02]  /*30a0*/  ULOP3.LUT UR9, UR9, 0x3fff, URZ, 0xc0, !UPT ;  /* 0x00003fff09097892 */ /* 0x000fe4000f8ec03f */
[----:B------:R-:W-:-:S02]  /*30b0*/  ULOP3.LUT UR7, UR15, 0x10000, URZ, 0xfc, !UPT ;  /* 0x000100000f077892 */ /* 0x000fc4000f8efc3f */
[----:B------:R-:W-:Y:S02]  /*30c0*/  ULOP3.LUT UR9, UR9, 0x10000, URZ, 0xfc, !UPT ;  /* 0x0001000009097892 */ /* 0x000fe4000f8efc3f */
[----:B------:R-:W-:Y:S02]  /*30d0*/  UISETP.NE.U32.AND UP0, UPT, UR8, URZ, UPT ;  /* 0x0000003f0800728c */ /* 0x000fe4000bf05070 */
[----:B------:R-:W-:Y:S02]  /*30e0*/  ULEA UR8, UR16, UR7, 0x8 ;  /* 0x0000000710087291 */ /* 0x000fe4000f8e403f */
[----:B------:R-:W-:Y:S01]  /*30f0*/  ULEA UR10, UR16, UR9, 0x9 ;  /* 0x00000009100a7291 */ /* 0x000fe2000f8e483f */
[----:B------:R-:W-:Y:S02]  /*3100*/  UMOV UR11, 0xc0000010 ;  /* 0xc0000010000b7882 */ /* 0x000fe40000000000 */
[----:B------:R-:W-:Y:S01]  /*3110*/  UMOV UR9, 0xc0000010 ;  /* 0xc000001000097882 */ /* 0x000fe20000000000 */
[----:B------:R-:W-:-:S05]  /*3120*/  UIADD3 UR6, UR6, 0x1, URZ ;  /* 0x0000000106067890 */ /* 0x000fca000fffe03f */
[----:B------:R-:W-:Y:S01]  /*3130*/  QGMMA.64x256x32.F32.E4M3.E4M3 R24, gdesc[UR8], R24, UP0, gsb0 ;  /* 0x03e00000081879f3 */ /* 0x000fe2000b800818 */
[----:B------:R-:W-:-:S04]  /*3140*/  UISETP.NE.AND UP0, UPT, UR6, UR24, UPT ;  /* 0x000000180600728c */ /* 0x000fc8000bf05270 */
[----:B------:R-:W-:-:S06]  /*3150*/  USEL UR7, URZ, 0x1, UP0 ;  /* 0x000000013f077887 */ /* 0x000fcc0008000000 */
[----:B------:R-:W-:Y:S01]  /*3160*/  ISETP.NE.AND P0, PT, RZ, UR7, PT ;  /* 0x00000007ff007c0c */ /* 0x000fe2000bf05270 */
[----:B------:R-:W-:-:S12]  /*3170*/  WARPGROUP.DEPBAR.LE gsb0, 0x1 ;  /* 0x00008000000079c5 */ /* 0x000fd80000010100 */
[----:B------:R-:W-:Y:S05]  /*3180*/  @!P0 BRA `(.L_x_28) ;  /* 0x0000000c00808947 */ /* 0x000fea0003800000 */
[----:B------:R-:W-:Y:S02]  /*3190*/  WARPGROUP.DEPBAR.LE gsb0, 0x0 ;  /* 0x00008000000079c5 */ /* 0x000fe40000010000 */
[----:B------:R-:W-:-:S01]  /*31a0*/  FADD R226, R24, R226 ;  /* 0x000000e218e27221 */ /* 0x000fc20000000000 */
[----:B------:R-:W-:Y:S01]  /*31b0*/  FADD R225, R25, R225 ;  /* 0x000000e119e17221 */ /* 0x000fe20000000000 */
[----:B------:R1:W-:Y:S01]  /*31c0*/  STL [R1+0x90], R227 ;  /* 0x000090e301007387 */ /* 0x0003e20000100800 */
[----:B------:R-:W-:-:S01]  /*31d0*/  FADD R224, R26, R224 ;  /* 0x000000e01ae07221 */ /* 0x000fc20000000000 */
[----:B------:R-:W-:Y:S01]  /*31e0*/  FADD R223, R27, R223 ;  /* 0x000000df1bdf7221 */ /* 0x000fe20000000000 */
[----:B------:R-:W-:-:S01]  /*31f0*/  FADD R222, R28, R222 ;  /* 0x000000de1cde7221 */ /* 0x000fc20000000000 */
[----:B------:R-:W-:Y:S01]  /*3200*/  FADD R221, R29, R221 ;  /* 0x000000dd1ddd7221 */ /* 0x000fe20000000000 */
[----:B-1----:R-:W3:Y:S04]  /*3210*/  LDL.LU R227, [R1+0x30] ;  /* 0x0000300001e37983 */ /* 0x002ee80000300800 */
[----:B------:R1:W-:Y:S01]  /*3220*/  STL [R1+0x94], R226 ;  /* 0x000094e201007387 */ /* 0x0003e20000100800 */
[----:B------:R-:W-:-:S01]  /*3230*/  FADD R220, R30, R220 ;  /* 0x000000dc1edc7221 */ /* 0x000fc20000000000 */
[----:B------:R-:W-:-:S02]  /*3240*/  FADD R219, R31, R219 ;  /* 0x000000db1fdb7221 */ /* 0x000fc40000000000 */
[----:B-1----:R-:W4:Y:S04]  /*3250*/  LDL.LU R226, [R1+0x2c] ;  /* 0x00002c0001e27983 */ /* 0x002f280000300800 */
[----:B------:R1:W-:Y:S01]  /*3260*/  STL [R1+0x98], R225 ;  /* 0x000098e101007387 */ /* 0x0003e20000100800 */
[----:B------:R-:W-:-:S03]  /*3270*/  FADD R218, R32, R218 ;  /* 0x000000da20da7221 */ /* 0x000fc60000000000 */
[----:B-1----:R-:W2:Y:S04]  /*3280*/  LDL.LU R225, [R1+0x28] ;  /* 0x0000280001e17983 */ /* 0x002ea80000300800 */
        /* <DEDUP_REMOVED lines=9> */
[----:B------:R1:W-:Y:S04]  /*3320*/  STL [R1+0xa8], R221 ;  /* 0x0000a8dd01007387 */ /* 0x0003e80000100800 */
        /* <DEDUP_REMOVED lines=12> */
[----:B-1----:R-:W2:Y:S01]  /*33f0*/  LDL.LU R215, [R1] ;  /* 0x0000000001d77983 */ /* 0x002ea20000300800 */
[----:B------:R-:W-:-:S01]  /*3400*/  FADD R214, R36, R214 ;  /* 0x000000d624d67221 */ /* 0x000fc20000000000 */
[----:B------:R-:W-:Y:S01]  /*3410*/  FADD R213, R37, R213 ;  /* 0x000000d525d57221 */ /* 0x000fe20000000000 */
[----:B------:R-:W-:-:S01]  /*3420*/  FADD R212, R38, R212 ;  /* 0x000000d426d47221 */ /* 0x000fc20000000000 */
[----:B------:R-:W-:Y:S01]  /*3430*/  FADD R211, R39, R211 ;  /* 0x000000d327d37221 */ /* 0x000fe20000000000 */
[----:B------:R-:W-:-:S01]  /*3440*/  FADD R210, R40, R210 ;  /* 0x000000d228d27221 */ /* 0x000fc20000000000 */
[----:B------:R-:W-:Y:S01]  /*3450*/  STL [R1+0xc4], R214 ;  /* 0x0000c4d601007387 */ /* 0x000fe20000100800 */
        /* <DEDUP_REMOVED lines=11> */
[----:B------:R1:W-:Y:S01]  /*3510*/  STL [R1+0xd0], R211 ;  /* 0x0000d0d301007387 */ /* 0x0003e20000100800 */
[----:B------:R-:W-:-:S01]  /*3520*/  FADD R200, R50, R200 ;  /* 0x000000c832c87221 */ /* 0x000fc20000000000 */
[----:B------:R-:W-:Y:S01]  /*3530*/  FADD R199, R51, R199 ;  /* 0x000000c733c77221 */ /* 0x000fe20000000000 */
        /* <DEDUP_REMOVED lines=69> */
[----:B-----5:R-:W-:Y:S01]  /*3990*/  FADD R0, R121, R0 ;  /* 0x0000000079007221 */ /* 0x020fe20000000000 */
[----:B---3--:R-:W-:-:S01]  /*39a0*/  FADD R227, R134, R227 ;  /* 0x000000e386e37221 */ /* 0x008fc20000000000 */
[----:B----4-:R-:W-:Y:S01]  /*39b0*/  FADD R226, R133, R226 ;  /* 0x000000e285e27221 */ /* 0x010fe20000000000 */
[----:B--2---:R-:W-:-:S01]  /*39c0*/  FADD R225, R132, R225 ;  /* 0x000000e184e17221 */ /* 0x004fc20000000000 */
        /* <DEDUP_REMOVED lines=9> */
[----:B------:R-:W-:-:S05]  /*3a60*/  FADD R215, R122, R215 ;  /* 0x000000d77ad77221 */ /* 0x000fca0000000000 */
[----:B------:R2:W-:Y:S04]  /*3a70*/  STL [R1], R215 ;  /* 0x000000d701007387 */ /* 0x0005e80000100800 */
[----:B------:R3:W-:Y:S04]  /*3a80*/  STL [R1+0x4], R216 ;  /* 0x000004d801007387 */ /* 0x0007e80000100800 */
        /* <DEDUP_REMOVED lines=8> */
[----:B-1----:R-:W4:Y:S04]  /*3b10*/  LDL.LU R211, [R1+0x34] ;  /* 0x0000340001d37983 */ /* 0x002f280000300800 */
[----:B------:R1:W-:Y:S04]  /*3b20*/  STL [R1+0x28], R225 ;  /* 0x000028e101007387 */ /* 0x0003e80000100800 */
[----:B------:R-:W4:Y:S04]  /*3b30*/  LDL.LU R212, [R1+0x38] ;  /* 0x0000380001d47983 */ /* 0x000f280000300800 */
[----:B------:R1:W-:Y:S04]  /*3b40*/  STL [R1+0x2c], R226 ;  /* 0x00002ce201007387 */ /* 0x0003e80000100800 */
[----:B------:R-:W4:Y:S04]  /*3b50*/  LDL.LU R213, [R1+0x3c] ;  /* 0x00003c0001d57983 */ /* 0x000f280000300800 */
[----:B------:R1:W-:Y:S04]  /*3b60*/  STL [R1+0x30], R227 ;  /* 0x000030e301007387 */ /* 0x0003e80000100800 */
[----:B------:R-:W4:Y:S04]  /*3b70*/  LDL.LU R214, [R1+0x40] ;  /* 0x0000400001d67983 */ /* 0x000f280000300800 */
[----:B--2---:R-:W2:Y:S04]  /*3b80*/  LDL.LU R215, [R1+0x44] ;  /* 0x0000440001d77983 */ /* 0x004ea80000300800 */
[----:B---3--:R-:W3:Y:S04]  /*3b90*/  LDL.LU R216, [R1+0x48] ;  /* 0x0000480001d87983 */ /* 0x008ee80000300800 */
[----:B----4-:R-:W4:Y:S04]  /*3ba0*/  LDL.LU R217, [R1+0x4c] ;  /* 0x00004c0001d97983 */ /* 0x010f280000300800 */
[----:B0-----:R-:W4:Y:S04]  /*3bb0*/  LDL.LU R218, [R1+0x50] ;  /* 0x0000500001da7983 */ /* 0x001f280000300800 */
[----:B------:R-:W4:Y:S04]  /*3bc0*/  LDL.LU R219, [R1+0x54] ;  /* 0x0000540001db7983 */ /* 0x000f280000300800 */
[----:B------:R-:W4:Y:S04]  /*3bd0*/  LDL.LU R220, [R1+0x58] ;  /* 0x0000580001dc7983 */ /* 0x000f280000300800 */
[----:B------:R-:W4:Y:S04]  /*3be0*/  LDL.LU R221, [R1+0x5c] ;  /* 0x00005c0001dd7983 */ /* 0x000f280000300800 */
[----:B------:R-:W4:Y:S04]  /*3bf0*/  LDL.LU R222, [R1+0x60] ;  /* 0x0000600001de7983 */ /* 0x000f280000300800 */
[----:B------:R-:W4:Y:S04]  /*3c00*/  LDL.LU R223, [R1+0x64] ;  /* 0x0000640001df7983 */ /* 0x000f280000300800 */
[----:B------:R-:W4:Y:S04]  /*3c10*/  LDL.LU R224, [R1+0x68] ;  /* 0x0000680001e07983 */ /* 0x000f280000300800 */
[----:B-1----:R-:W4:Y:S04]  /*3c20*/  LDL.LU R225, [R1+0x6c] ;  /* 0x00006c0001e17983 */ /* 0x002f280000300800 */
[----:B------:R-:W4:Y:S04]  /*3c30*/  LDL.LU R226, [R1+0x70] ;  /* 0x0000700001e27983 */ /* 0x000f280000300800 */
[----:B------:R-:W4:Y:S01]  /*3c40*/  LDL.LU R227, [R1+0x74] ;  /* 0x0000740001e37983 */ /* 0x000f220000300800 */
[----:B------:R-:W-:-:S05]  /*3c50*/  FADD R211, R135, R211 ;  /* 0x000000d387d37221 */ /* 0x000fca0000000000 */
[----:B------:R0:W-:Y:S01]  /*3c60*/  STL [R1+0x34], R211 ;  /* 0x000034d301007387 */ /* 0x0001e20000100800 */
[----:B------:R-:W-:-:S03]  /*3c70*/  FADD R212, R136, R212 ;  /* 0x000000d488d47221 */ /* 0x000fc60000000000 */
[----:B0-----:R1:W5:Y:S01]  /*3c80*/  LDL.LU R211, [R1+0xd0] ;  /* 0x0000d00001d37983 */ /* 0x0013620000300800 */
[----:B------:R-:W-:-:S03]  /*3c90*/  FADD R213, R137, R213 ;  /* 0x000000d589d57221 */ /* 0x000fc60000000000 */
[----:B------:R0:W-:Y:S01]  /*3ca0*/  STL [R1+0x38], R212 ;  /* 0x000038d401007387 */ /* 0x0001e20000100800 */
[----:B------:R-:W-:-:S01]  /*3cb0*/  FADD R214, R138, R214 ;  /* 0x000000d68ad67221 */ /* 0x000fc20000000000 */
[----:B--2---:R-:W-:Y:S02]  /*3cc0*/  FADD R215, R139, R215 ;  /* 0x000000d78bd77221 */ /* 0x004fe40000000000 */
[----:B0-----:R1:W5:Y:S01]  /*3cd0*/  LDL.LU R212, [R1+0xcc] ;  /* 0x0000cc0001d47983 */ /* 0x0013620000300800 */
[----:B---3--:R-:W-:-:S03]  /*3ce0*/  FADD R216, R140, R216 ;  /* 0x000000d88cd87221 */ /* 0x008fc60000000000 */
[----:B------:R0:W-:Y:S01]  /*3cf0*/  STL [R1+0x3c], R213 ;  /* 0x00003cd501007387 */ /* 0x0001e20000100800 */
[----:B----4-:R-:W-:-:S03]  /*3d00*/  FADD R217, R141, R217 ;  /* 0x000000d98dd97221 */ /* 0x010fc60000000000 */
[----:B0-----:R1:W5:Y:S01]  /*3d10*/  LDL.LU R213, [R1+0xc8] ;  /* 0x0000c80001d57983 */ /* 0x0013620000300800 */
[----:B------:R-:W-:-:S03]  /*3d20*/  FADD R218, R142, R218 ;  /* 0x000000da8eda7221 */ /* 0x000fc60000000000 */
[----:B------:R0:W-:Y:S01]  /*3d30*/  STL [R1+0x40], R214 ;  /* 0x000040d601007387 */ /* 0x0001e20000100800 */
[----:B------:R-:W-:-:S01]  /*3d40*/  FADD R219, R143, R219 ;  /* 0x000000db8fdb7221 */ /* 0x000fc20000000000 */
[----:B------:R-:W-:Y:S02]  /*3d50*/  FADD R220, R144, R220 ;  /* 0x000000dc90dc7221 */ /* 0x000fe40000000000 */
[----:B0-----:R1:W5:Y:S04]  /*3d60*/  LDL.LU R214, [R1+0xc4] ;  /* 0x0000c40001d67983 */ /* 0x0013680000300800 */
[----:B------:R0:W-:Y:S01]  /*3d70*/  STL [R1+0x44], R215 ;  /* 0x000044d701007387 */ /* 0x0001e20000100800 */
[----:B------:R-:W-:-:S01]  /*3d80*/  FADD R221, R145, R221 ;  /* 0x000000dd91dd7221 */ /* 0x000fc20000000000 */
[----:B------:R-:W-:-:S02]  /*3d90*/  FADD R222, R146, R222 ;  /* 0x000000de92de7221 */ /* 0x000fc40000000000 */
[----:B0-----:R1:W5:Y:S04]  /*3da0*/  LDL.LU R215, [R1+0xc0] ;  /* 0x0000c00001d77983 */ /* 0x0013680000300800 */
[----:B------:R0:W-:Y:S01]  /*3db0*/  STL [R1+0x48], R216 ;  /* 0x000048d801007387 */ /* 0x0001e20000100800 */
[----:B------:R-:W-:-:S03]  /*3dc0*/  FADD R223, R147, R223 ;  /* 0x000000df93df7221 */ /* 0x000fc60000000000 */
        /* <DEDUP_REMOVED lines=13> */
[----:B------:R0:W-:Y:S04]  /*3ea0*/  STL [R1+0x5c], R221 ;  /* 0x00005cdd01007387 */ /* 0x0001e80000100800 */
        /* <DEDUP_REMOVED lines=12> */
[----:B0-----:R1:W5:Y:S01]  /*3f70*/  LDL.LU R227, [R1+0x90] ;  /* 0x0000900001e37983 */ /* 0x0013620000300800 */
[----:B------:R-:W-:-:S05]  /*3f80*/  UMOV UR6, URZ ;  /* 0x0000003f00067c82 */ /* 0x000fca0008000000 */
.L_x_28:
[----:B------:R-:W-:Y:S05]  /*3f90*/  @!P1 BRA `(.L_x_29) ;  /* 0x0000000000049947 */ /* 0x000fea0003800000 */
[----:B------:R-:W-:Y:S01]  /*3fa0*/  BPT.TRAP 0x1 ;  /* 0x000000040000795c */ /* 0x000fe20000300000 */
.L_x_29:
[----:B------:R3:W-:Y:S04]  /*3fb0*/  STL [R1+0x94], R2 ;  /* 0x0000940201007387 */ /* 0x0007e80000100800 */
[----:B---3--:R-:W3:Y:S04]  /*3fc0*/  LDL R2, [R1+0x78] ;  /* 0x0000780001027983 */ /* 0x008ee80000100800 */
[----:B-----5:R4:W-:Y:S04]  /*3fd0*/  STL [R1+0x90], R0 ;  /* 0x0000900001007387 */ /* 0x0209e80000100800 */
[----:B----4-:R-:W4:Y:S01]  /*3fe0*/  LDL R0, [R1+0x7c] ;  /* 0x00007c0001007983 */ /* 0x010f220000100800 */
[----:B0-----:R-:W-:Y:S01]  /*3ff0*/  IMAD.U32 R229, RZ, RZ, UR17 ;  /* 0x00000011ffe57e24 */ /* 0x001fe2000f8e00ff */
[----:B---3--:R-:W-:-:S02]  /*4000*/  ISETP.NE.AND P0, PT, R2, RZ, PT ;  /* 0x000000ff0200720c */ /* 0x008fc40003f05270 */
[----:B------:R0:W5:Y:S11]  /*4010*/  LDL.LU R2, [R1+0x94] ;  /* 0x0000940001027983 */ /* 0x0001760000300800 */
[----:B------:R-:W-:-:S05]  /*4020*/  @P0 LEA R229, R229, UR14, 0x3 ;  /* 0x0000000ee5e50c11 */ /* 0x000fca000f8e18ff */
[----:B------:R-:W-:-:S05]  /*4030*/  @P0 VIADD R229, R229, 0x28 ;  /* 0x00000028e5e50836 */ /* 0x000fca0000000000 */
[----:B----4-:R-:W-:Y:S02]  /*4040*/  @P0 PRMT R229, R0, 0x654, R229 ;  /* 0x0000065400e50816 */ /* 0x010fe400000000e5 */
[----:B------:R0:W5:Y:S01]  /*4050*/  LDL.LU R0, [R1+0x90] ;  /* 0x0000900001007983 */ /* 0x0001620000300800 */
[----:B------:R-:W-:Y:S01]  /*4060*/  UISETP.GT.U32.AND UP0, UPT, UR13, 0x1, UPT ;  /* 0x000000010d00788c */ /* 0x000fe2000bf04070 */
[----:B------:R0:W-:Y:S05]  /*4070*/  @P0 SYNCS.ARRIVE.TRANS64.RED.A1T0 RZ, [R229+URZ], RZ ;  /* 0x000000ffe5ff09a7 */ /* 0x0001ea000810043f */
[----:B------:R-:W-:-:S13]  /*4080*/  PLOP3.LUT P0, PT, PT, PT, UP0, 0x80, 0x0 ;  /* 0x000000000000781c */ /* 0x000fda0003f0f008 */
[----:B0-----:R-:W-:Y:S05]  /*4090*/  @P0 BRA `(.L_x_30) ;  /* 0x0000000000040947 */ /* 0x001fea0003800000 */
[----:B------:R-:W-:Y:S01]  /*40a0*/  BPT.TRAP 0x1 ;  /* 0x000000040000795c */ /* 0x000fe20000300000 */
.L_x_30:
[----:B------:R-:W-:Y:S01]  /*40b0*/  UIADD3 UR16, UR16, 0x1, URZ ;  /* 0x0000000110107890 */ /* 0x000fe2000fffe03f */
[C---:B------:R-:W-:Y:S01]  /*40c0*/  ISETP.GT.AND P0, PT, R228.reuse, 0x1, PT ;  /* 0x00000001e400780c */ /* 0x040fe20003f04270 */
[----:B------:R-:W-:Y:S01]  /*40d0*/  UIADD3 UR17, UR17, 0x1, URZ ;  /* 0x0000000111117890 */ /* 0x000fe2000fffe03f */
[----:B------:R-:W-:Y:S01]  /*40e0*/  VIADD R228, R228, 0xffffffff ;  /* 0xffffffffe4e47836 */ /* 0x000fe20000000000 */
[----:B------:R-:W-:Y:S02]  /*40f0*/  UISETP.NE.AND UP0, UPT, UR16, 0x5, UPT ;  /* 0x000000051000788c */ /* 0x000fe4000bf05270 */
[----:B------:R-:W-:Y:S02]  /*4100*/  UISETP.NE.AND UP1, UPT, UR17, 0x5, UPT ;  /* 0x000000051100788c */ /* 0x000fe4000bf25270 */
[----:B------:R-:W-:Y:S02]  /*4110*/  USEL UR8, URZ, 0x1, UP0 ;  /* 0x000000013f087887 */ /* 0x000fe40008000000 */
[----:B------:R-:W-:-:S02]  /*4120*/  USEL UR16, UR16, URZ, UP0 ;  /* 0x0000003f10107287 */ /* 0x000fc40008000000 */
[----:B------:R-:W-:Y:S02]  /*4130*/  USEL UR17, UR17, URZ, UP1 ;  /* 0x0000003f11117287 */ /* 0x000fe40008800000 */
[----:B------:R-:W-:Y:S01]  /*4140*/  LOP3.LUT R227, R227, UR8, RZ, 0x3c, !PT ;  /* 0x00000008e3e37c12 */ /* 0x000fe2000f8e3cff */
[----:B------:R-:W-:Y:S01]  /*4150*/  UMOV UR8, 0x1 ;  /* 0x0000000100087882 */ /* 0x000fe20000000000 */
[----:B------:R-:W-:Y:S08]  /*4160*/  @P0 BRA `(.L_x_31) ;  /* 0xffffffec007c0947 */ /* 0x000ff0000383ffff */
.L_x_23:
[----:B------:R-:W-:-:S04]  /*4170*/  UISETP.NE.AND UP0, UPT, UR6, URZ, UPT ;  /* 0x0000003f0600728c */ /* 0x000fc8000bf05270 */
[----:B------:R-:W-:-:S06]  /*4180*/  USEL UR6, URZ, 0x1, !UP0 ;  /* 0x000000013f067887 */ /* 0x000fcc000c000000 */
[----:B------:R-:W-:-:S13]  /*4190*/  ISETP.NE.AND P0, PT, RZ, UR6, PT ;  /* 0x00000006ff007c0c */ /* 0x000fda000bf05270 */
[----:B------:R-:W-:Y:S05]  /*41a0*/  @!P0 BRA `(.L_x_32) ;  /* 0x0000000c00dc8947 */ /* 0x000fea0003800000 */
[----:B------:R-:W3:Y:S04]  /*41b0*/  LDL.LU R227, [R1+0x74] ;  /* 0x0000740001e37983 */ /* 0x000ee80000300800 */
[----:B---3--:R0:W-:Y:S04]  /*41c0*/  STL [R1+0x90], R227 ;  /* 0x000090e301007387 */ /* 0x0081e80000100800 */
[----:B0-----:R-:W3:Y:S04]  /*41d0*/  LDL.LU R227, [R1+0x70] ;  /* 0x0000700001e37983 */ /* 0x001ee80000300800 */
        /* <DEDUP_REMOVED lines=55> */
[----:B0-----:R-:W3:Y:S01]  /*4550*/  LDL.LU R227, [R1] ;  /* 0x0000000001e37983 */ /* 0x001ee20000300800 */
[----:B------:R-:W-:-:S02]  /*4560*/  WARPGROUP.DEPBAR.LE gsb0, 0x0 ;  /* 0x00008000000079c5 */ /* 0x000fc40000010000 */
[----:B------:R-:W-:Y:S01]  /*4570*/  FADD R226, R24, R226 ;  /* 0x000000e218e27221 */ /* 0x000fe20000000000 */
        /* <DEDUP_REMOVED lines=95> */
[----:B-----5:R-:W-:Y:S01]  /*4b70*/  FADD R2, R120, R2 ;  /* 0x0000000278027221 */ /* 0x020fe20000000000 */
[----:B------:R-:W-:Y:S01]  /*4b80*/  FADD R0, R121, R0 ;  /* 0x0000000079007221 */ /* 0x000fe20000000000 */
[----:B---3--:R-:W-:-:S05]  /*4b90*/  FADD R227, R122, R227 ;  /* 0x000000e37ae37221 */ /* 0x008fca0000000000 */
[----:B------:R0:W-:Y:S04]  /*4ba0*/  STL [R1], R227 ;  /* 0x000000e301007387 */ /* 0x0001e80000100800 */
[----:B0-----:R-:W3:Y:S02]  /*4bb0*/  LDL.LU R227, [R1+0x100] ;  /* 0x0001000001e37983 */ /* 0x001ee40000300800 */
[----:B---3--:R-:W-:-:S05]  /*4bc0*/  FADD R227, R123, R227 ;  /* 0x000000e37be37221 */ /* 0x008fca0000000000 */
[----:B------:R0:W-:Y:S04]  /*4bd0*/  STL [R1+0x4], R227 ;  /* 0x000004e301007387 */ /* 0x0001e80000100800 */
        /* <DEDUP_REMOVED lines=83> */
[----:B------:R0:W-:Y:S02]  /*5110*/  STL [R1+0x74], R227 ;  /* 0x000074e301007387 */ /* 0x0001e40000100800 */
.L_x_32:
[----:B------:R-:W-:Y:S02]  /*5120*/  WARPGROUP.DEPBAR.LE gsb0, 0x0 ;  /* 0x00008000000079c5 */ /* 0x000fe40000010000 */
[----:B------:R-:W3:Y:S02]  /*5130*/  LDC R24, c[0x0][0x28c] ;  /* 0x0000a300ff187b82 */ /* 0x000ee40000000800 */
[----:B---3--:R-:W-:-:S13]  /*5140*/  ISETP.GE.AND P0, PT, R24, 0x1, PT ;  /* 0x000000011800780c */ /* 0x008fda0003f06270 */
[----:B------:R-:W-:Y:S05]  /*5150*/  @!P0 BRA `(.L_x_33) ;  /* 0x0000000000648947 */ /* 0x000fea0003800000 */
[----:B------:R-:W-:-:S06]  /*5160*/  UISETP.NE.AND UP0, UPT, UR22, 0x3, UPT ;  /* 0x000000031600788c */ /* 0x000fcc000bf05270 */
[----:B------:R-:W-:-:S13]  /*5170*/  PLOP3.LUT P0, PT, PT, PT, UP0, 0x80, 0x0 ;  /* 0x000000000000781c */ /* 0x000fda0003f0f008 */
[----:B------:R-:W-:Y:S05]  /*5180*/  @!P0 BRA `(.L_x_34) ;  /* 0x0000000000048947 */ /* 0x000fea0003800000 */
[----:B------:R-:W-:Y:S01]  /*5190*/  BPT.TRAP 0x1 ;  /* 0x000000040000795c */ /* 0x000fe20000300000 */
.L_x_34:
[----:B0-----:R-:W3:Y:S01]  /*51a0*/  LDL R227, [R1+0x78] ;  /* 0x0000780001e37983 */ /* 0x001ee20000100800 */
[----:B------:R-:W-:Y:S01]  /*51b0*/  BSSY B0, `(.L_x_35) ;  /* 0x000000f000007945 */ /* 0x000fe20003800000 */
[----:B---3--:R-:W-:-:S13]  /*51c0*/  ISETP.NE.AND P0, PT, R227, RZ, PT ;  /* 0x000000ffe300720c */ /* 0x008fda0003f05270 */
[----:B------:R-:W-:Y:S05]  /*51d0*/  @!P0 BRA `(.L_x_36) ;  /* 0x0000000000308947 */ /* 0x000fea0003800000 */
[----:B------:R-:W3:Y:S01]  /*51e0*/  LDL R227, [R1+0x7c] ;  /* 0x00007c0001e37983 */ /* 0x000ee20000100800 */
[----:B------:R-:W-:-:S04]  /*51f0*/  UISETP.LT.AND UP0, UPT, UR12, 0x1, UPT ;  /* 0x000000010c00788c */ /* 0x000fc8000bf01270 */
[----:B------:R-:W-:-:S04]  /*5200*/  USEL UR8, UR12, 0x1, UP0 ;  /* 0x000000010c087887 */ /* 0x000fc80008000000 */
[----:B------:R-:W-:-:S04]  /*5210*/  UIADD3 UR8, UR5, UR12, -UR8 ;  /* 0x0000000c05087290 */ /* 0x000fc8000fffe808 */
[----:B------:R-:W-:-:S04]  /*5220*/  UIMAD.WIDE.U32 UR6, UR8, -0x33333333, URZ ;  /* 0xcccccccd080678a5 */ /* 0x000fc8000f8e003f */
[----:B------:R-:W-:-:S04]  /*5230*/  USHF.R.U32.HI UR6, URZ, 0x2, UR7 ;  /* 0x000000023f067899 */ /* 0x000fc80008011607 */
[----:B------:R-:W-:-:S04]  /*5240*/  UIMAD UR8, UR6, -0x5, UR8 ;  /* 0xfffffffb060878a4 */ /* 0x000fc8000f8e0208 */
[----:B------:R-:W-:-:S04]  /*5250*/  ULEA UR8, UR8, UR14, 0x3 ;  /* 0x0000000e08087291 */ /* 0x000fc8000f8e183f */
[----:B------:R-:W-:-:S06]  /*5260*/  UIADD3 UR8, UR8, 0x28, URZ ;  /* 0x0000002808087890 */ /* 0x000fcc000fffe03f */
[----:B------:R-:W-:-:S05]  /*5270*/  IMAD.U32 R24, RZ, RZ, UR8 ;  /* 0x00000008ff187e24 */ /* 0x000fca000f8e00ff */
[----:B---3--:R-:W-:-:S04]  /*5280*/  PRMT R24, R227, 0x654, R24 ;  /* 0x00000654e3187816 */ /* 0x008fc80000000018 */
[----:B------:R0:W-:Y:S03]  /*5290*/  SYNCS.ARRIVE.TRANS64.RED.A1T0 RZ, [R24+URZ], RZ ;  /* 0x000000ff18ff79a7 */ /* 0x0001e6000810043f */
.L_x_36:
[----:B------:R-:W-:Y:S05]  /*52a0*/  BSYNC B0 ;  /* 0x0000000000007941 */ /* 0x000fea0003800000 */
.L_x_35:
[----:B------:R-:W-:-:S06]  /*52b0*/  UISETP.GT.U32.AND UP0, UPT, UR13, 0x1, UPT ;  /* 0x000000010d00788c */ /* 0x000fcc000bf04070 */
[----:B------:R-:W-:-:S13]  /*52c0*/  PLOP3.LUT P0, PT, PT, PT, UP0, 0x80, 0x0 ;  /* 0x000000000000781c */ /* 0x000fda0003f0f008 */
[----:B------:R-:W-:Y:S05]  /*52d0*/  @P0 BRA `(.L_x_33) ;  /* 0x0000000000040947 */ /* 0x000fea0003800000 */
[----:B------:R-:W-:Y:S01]  /*52e0*/  BPT.TRAP 0x1 ;  /* 0x000000040000795c */ /* 0x000fe20000300000 */
.L_x_33:
[----:B-----5:R3:W-:Y:S01]  /*52f0*/  STL [R1+0x94], R2 ;  /* 0x0000940201007387 */ /* 0x0207e20000100800 */
[----:B------:R-:W4:Y:S01]  /*5300*/  LDC R28, c[0x0][0x288] ;  /* 0x0000a200ff1c7b82 */ /* 0x000f220000000800 */
[----:B------:R-:W-:Y:S02]  /*5310*/  UIADD3 UR9, UR12, UR5, URZ ;  /* 0x000000050c097290 */ /* 0x000fe4000fffe03f */
[----:B------:R0:W-:Y:S01]  /*5320*/  STL [R1+0x90], R0 ;  /* 0x0000900001007387 */ /* 0x0001e20000100800 */
[----:B------:R-:W-:Y:S01]  /*5330*/  USHF.R.S32.HI UR10, URZ, 0x1f, UR23 ;  /* 0x0000001f3f0a7899 */ /* 0x000fe20008011417 */
[----:B------:R-:W-:Y:S01]  /*5340*/  ULDC.64 UR14, c[0x0][0x5d0] ;  /* 0x00017400000e7ab9 */ /* 0x000fe20000000a00 */
[----:B------:R-:W-:Y:S01]  /*5350*/  ULDC UR11, c[0x0][0x284] ;  /* 0x0000a100000b7ab9 */ /* 0x000fe20000000800 */
[----:B---3--:R-:W3:Y:S01]  /*5360*/  S2R R2, SR_TID.X ;  /* 0x0000000000027919 */ /* 0x008ee20000002100 */
[----:B0-----:R-:W2:Y:S04]  /*5370*/  LDL.LU R0, [R1+0x88] ;  /* 0x0000880001007983 */ /* 0x001ea80000300800 */
[----:B------:R-:W4:Y:S01]  /*5380*/  LDL.LU R227, [R1+0x8c] ;  /* 0x00008c0001e37983 */ /* 0x000f220000300800 */
[----:B------:R-:W-:-:S02]  /*5390*/  UISETP.GT.U32.AND UP0, UPT, UR9, 0x4, UPT ;  /* 0x000000040900788c */ /* 0x000fc4000bf04070 */
[----:B------:R-:W-:Y:S01]  /*53a0*/  UISETP.GE.U32.AND UP1, UPT, UR12, 0x5, UPT ;  /* 0x000000050c00788c */ /* 0x000fe2000bf26070 */
[--C-:B---3--:R-:W-:Y:S02]  /*53b0*/  SHF.R.U32.HI R24, RZ, 0x2, R2.reuse ;  /* 0x00000002ff187819 */ /* 0x108fe40000011602 */
[----:B------:R-:W-:Y:S02]  /*53c0*/  LOP3.LUT R26, R2, 0x60, RZ, 0xc0, !PT ;  /* 0x00000060021a7812 */ /* 0x000fe400078ec0ff */
[----:B------:R-:W-:Y:S02]  /*53d0*/  SHF.R.U32.HI R27, RZ, 0x7, R2 ;  /* 0x00000007ff1b7819 */ /* 0x000fe40000011602 */
[----:B------:R-:W-:Y:S02]  /*53e0*/  LOP3.LUT R25, R24, 0x7, RZ, 0xc0, !PT ;  /* 0x0000000718197812 */ /* 0x000fe400078ec0ff */
[----:B------:R-:W-:Y:S02]  /*53f0*/  SHF.R.U32.HI R26, RZ, 0x1, R26 ;  /* 0x00000001ff1a7819 */ /* 0x000fe4000001161a */
[----:B------:R-:W-:-:S02]  /*5400*/  LOP3.LUT R24, R27, 0x1, RZ, 0xc0, !PT ;  /* 0x000000011b187812 */ /* 0x000fc400078ec0ff */
[----:B------:R-:W-:-:S03]  /*5410*/  IADD3 R29, RZ, -R26, -R25 ;  /* 0x8000001aff1d7210 */ /* 0x000fc60007ffe819 */
[C---:B------:R-:W-:Y:S02]  /*5420*/  IMAD.SHL.U32 R30, R24.reuse, 0x40, RZ ;  /* 0x00000040181e7824 */ /* 0x040fe400078e00ff */
[----:B------:R-:W-:Y:S02]  /*5430*/  IMAD R29, R24, -0x40, R29 ;  /* 0xffffffc0181d7824 */ /* 0x000fe400078e021d */
[----:B------:R-:W-:Y:S01]  /*5440*/  IMAD.SHL.U32 R24, R2, 0x2, RZ ;  /* 0x0000000202187824 */ /* 0x000fe200078e00ff */
[----:B------:R-:W-:-:S04]  /*5450*/  LOP3.LUT R27, R30, 0x40, R25, 0xe2, !PT ;  /* 0x000000401e1b7812 */ /* 0x000fc800078ee219 */
[----:B------:R-:W-:Y:S02]  /*5460*/  LOP3.LUT R30, R24, 0x6, RZ, 0xc0, !PT ;  /* 0x00000006181e7812 */ /* 0x000fe400078ec0ff */
[----:B------:R-:W-:Y:S02]  /*5470*/  LOP3.LUT R24, R2, 0x3, RZ, 0xc0, !PT ;  /* 0x0000000302187812 */ /* 0x000fe400078ec0ff */
[----:B------:R0:W5:Y:S01]  /*5480*/  LDL.LU R2, [R1+0x94] ;  /* 0x0000940001027983 */ /* 0x0001620000300800 */
[----:B------:R-:W-:Y:S01]  /*5490*/  UIMAD.WIDE.U32 UR6, UR9, -0x33333333, URZ ;  /* 0xcccccccd090678a5 */ /* 0x000fe2000f8e003f */
[----:B--2---:R-:W-:Y:S01]  /*54a0*/  PRMT R30, R30, 0x6540, R0 ;  /* 0x000065401e1e7816 */ /* 0x004fe20000000000 */
[----:B------:R-:W-:Y:S02]  /*54b0*/  IMAD.SHL.U32 R35, R0, 0x100, RZ ;  /* 0x0000010000237824 */ /* 0x000fe400078e00ff */
[----:B------:R0:W5:Y:S01]  /*54c0*/  LDL.LU R0, [R1+0x90] ;  /* 0x0000900001007983 */ /* 0x0001620000300800 */
[----:B----4-:R-:W-:Y:S01]  /*54d0*/  IMAD R34, R24, -0x2, R28 ;  /* 0xfffffffe18227824 */ /* 0x010fe200078e021c */
[----:B------:R-:W-:Y:S01]  /*54e0*/  UIMAD UR5, UR10, UR14, URZ ;  /* 0x0000000e0a0572a4 */ /* 0x000fe2000f8e023f */
[----:B------:R-:W-:Y:S01]  /*54f0*/  ISETP.GE.AND P0, PT, R35, R28, PT ;  /* 0x0000001c2300720c */ /* 0x000fe20003f06270 */
[C---:B------:R-:W-:Y:S01]  /*5500*/  IMAD.SHL.U32 R28, R227.reuse, 0x80, RZ ;  /* 0x00000080e31c7824 */ /* 0x040fe200078e00ff */
[----:B------:R-:W-:Y:S01]  /*5510*/  UISETP.LT.U32.AND UP0, UPT, UR12, 0x5, UP0 ;  /* 0x000000050c00788c */ /* 0x000fe20008701070 */
[--C-:B------:R-:W-:Y:S01]  /*5520*/  SHF.R.S32.HI R31, RZ, 0x1f, R30.reuse ;  /* 0x0000001fff1f7819 */ /* 0x100fe2000001141e */
[----:B------:R-:W-:Y:S01]  /*5530*/  UIMAD UR8, UR23, UR15, UR5 ;  /* 0x0000000f170872a4 */ /* 0x000fe2000f8e0205 */
[----:B------:R-:W-:Y:S01]  /*5540*/  IMAD.U32 R25, RZ, RZ, UR14 ;  /* 0x0000000eff197e24 */ /* 0x000fe2000f8e00ff */
[C---:B------:R-:W-:Y:S01]  /*5550*/  ISETP.GE.OR P0, PT, R28.reuse, UR11, P0 ;  /* 0x0000000b1c007c0c */ /* 0x040fe20008706670 */
[----:B------:R-:W-:Y:S01]  /*5560*/  USEL UR5, URZ, 0x1, !UP0 ;  /* 0x000000013f057887 */ /* 0x000fe2000c000000 */
[----:B------:R-:W-:Y:S01]  /*5570*/  IMAD.WIDE R32, R227, 0x80, RZ ;  /* 0x00000080e3207825 */ /* 0x000fe200078e02ff */
[----:B------:R-:W-:Y:S01]  /*5580*/  USHF.R.U32.HI UR6, URZ, 0x2, UR7 ;  /* 0x000000023f067899 */ /* 0x000fe20008011607 */
[----:B------:R-:W-:Y:S01]  /*5590*/  IADD3 R38, -R28, UR11, R29 ;  /* 0x0000000b1c267c10 */ /* 0x000fe2000fffe11d */
[----:B------:R-:W-:Y:S01]  /*55a0*/  ULOP3.LUT UR4, UR4, UR5, URZ, 0x3c, !UPT ;  /* 0x0000000504047292 */ /* 0x000fe2000f8e3c3f */
[----:B------:R-:W-:Y:S01]  /*55b0*/  IMAD.WIDE.U32 R24, R25, UR23, R30 ;  /* 0x0000001719187c25 */ /* 0x000fe2000f8e001e */
[----:B------:R-:W-:Y:S01]  /*55c0*/  UIMAD UR5, UR6, -0x5, UR9 ;  /* 0xfffffffb060578a4 */ /* 0x000fe2000f8e0209 */
[----:B------:R-:W-:Y:S01]  /*55d0*/  LOP3.LUT R39, R32, R27, R26, 0xfe, !PT ;  /* 0x0000001b20277212 */ /* 0x000fe200078efe1a */
[----:B------:R-:W-:Y:S01]  /*55e0*/  @UP1 ULOP3.LUT UR4, UR4, 0x1, UR6, 0x78, !UPT ;  /* 0x0000000104041892 */ /* 0x000fe2000f8e7806 */
[----:B------:R-:W-:-:S02]  /*55f0*/  VIADD R25, R25, UR8 ;  /* 0x0000000819197c36 */ /* 0x000fc40008000000 */
[----:B------:R-:W-:Y:S02]  /*5600*/  IMAD.IADD R35, R34, 0x1, -R35 ;  /* 0x0000000122237824 */ /* 0x000fe400078e0a23 */
[----:B------:R-:W-:Y:S01]  /*5610*/  IMAD.MOV.U32 R34, RZ, RZ, -0x1 ;  /* 0xffffffffff227424 */ /* 0x000fe200078e00ff */
[----:B0-----:R-:W-:Y:S06]  /*5620*/  @P0 BRA `(.L_x_37) ;  /* 0x0000008c00980947 */ /* 0x001fec0003800000 */
[----:B------:R-:W0:Y:S01]  /*5630*/  LDC.64 R28, c[0x0][0x5c8] ;  /* 0x00017200ff1c7b82 */ /* 0x000e220000000a00 */
[----:B------:R-:W-:Y:S01]  /*5640*/  ULDC.64 UR6, c[0x0][0x5c0] ;  /* 0x0001700000067ab9 */ /* 0x000fe20000000a00 */
[----:B------:R-:W-:Y:S01]  /*5650*/  BSSY B0, `(.L_x_37) ;  /* 0x00008e3000007945 */ /* 0x000fe20003800000 */
[-C--:B0-----:R-:W-:Y:S02]  /*5660*/  IMAD R26, R33, R28.reuse, RZ ;  /* 0x0000001c211a7224 */ /* 0x081fe400078e02ff */
[----:B------:R-:W-:-:S04]  /*5670*/  IMAD.WIDE.U32 R24, R39, R28, R24 ;  /* 0x0000001c27187225 */ /* 0x000fc800078e0018 */
[----:B------:R-:W-:Y:S01]  /*5680*/  IMAD R27, R39, R29, R26 ;  /* 0x0000001d271b7224 */ /* 0x000fe200078e021a */
[----:B------:R-:W-:Y:S02]  /*5690*/  LEA R26, P0, R28, R24, 0x3 ;  /* 0x000000181c1a7211 */ /* 0x000fe400078018ff */
[----:B------:R-:W-:Y:S01]  /*56a0*/  IADD3 R24, P1, R24, UR6, RZ ;  /* 0x0000000618187c10 */ /* 0x000fe2000ff3e0ff */
[----:B------:R-:W-:Y:S01]  /*56b0*/  IMAD.IADD R27, R25, 0x1, R27 ;  /* 0x00000001191b7824 */ /* 0x000fe200078e021b */
[----:B------:R-:W-:-:S04]  /*56c0*/  IADD3 R26, P3, R26, UR6, RZ ;  /* 0x000000061a1a7c10 */ /* 0x000fc8000ff7e0ff */
[----:B------:R-:W-:Y:S02]  /*56d0*/  LEA.HI.X R28, R28, R27, R29, 0x3, P0 ;  /* 0x0000001b1c1c7211 */ /* 0x000fe400000f1c1d */
[----:B------:R-:W-:Y:S02]  /*56e0*/  FSETP.NEU.AND P0, PT, RZ, UR21, PT ;  /* 0x00000015ff007c0b */ /* 0x000fe4000bf0d000 */
[----:B------:R-:W-:Y:S02]  /*56f0*/  IADD3.X R25, R27, UR7, RZ, P1, !PT ;  /* 0x000000071b197c10 */ /* 0x000fe40008ffe4ff */
[----:B------:R-:W-:-:S09]  /*5700*/  IADD3.X R27, R28, UR7, RZ, P3, !PT ;  /* 0x000000071c1b7c10 */ /* 0x000fd20009ffe4ff */
[----:B------:R-:W-:Y:S05]  /*5710*/  @!P0 BRA `(.L_x_38) ;  /* 0x0000006800d88947 */ /* 0x000fea0003800000 */
[----:B------:R-:W-:Y:S01]  /*5720*/  ULDC.64 UR8, c[0x0][0x5b8] ;  /* 0x00016e0000087ab9 */ /* 0x000fe20000000a00 */
[----:B------:R-:W-:Y:S01]  /*5730*/  ISETP.GE.AND P0, PT, R38, 0x1, PT ;  /* 0x000000012600780c */ /* 0x000fe20003f06270 */
[----:B------:R-:W-:Y:S02]  /*5740*/  UIMAD UR6, UR10, UR8, URZ ;  /* 0x000000080a0672a4 */ /* 0x000fe4000f8e023f */
[----:B------:R-:W-:Y:S01]  /*5750*/  IMAD.U32 R29, RZ, RZ, UR8 ;  /* 0x00000008ff1d7e24 */ /* 0x000fe2000f8e00ff */
[----:B------:R-:W-:Y:S01]  /*5760*/  BSSY B1, `(.L_x_39) ;  /* 0x000000f000017945 */ /* 0x000fe20003800000 */
[----:B------:R-:W-:Y:S01]  /*5770*/  ISETP.LT.OR P4, PT, R35, 0x1, !P0 ;  /* 0x000000012300780c */ /* 0x000fe20004781670 */
[----:B------:R-:W-:Y:S02]  /*5780*/  UIMAD UR6, UR23, UR9, UR6 ;  /* 0x00000009170672a4 */ /* 0x000fe4000f8e0206 */
[----:B------:R-:W-:Y:S01]  /*5790*/  IMAD.WIDE.U32 R30, R29, UR23, R30 ;  /* 0x000000171d1e7c25 */ /* 0x000fe2000f8e001e */
[----:B------:R-:W-:-:S03]  /*57a0*/  ULDC.64 UR8, c[0x0][0x5a8] ;  /* 0x00016a0000087ab9 */ /* 0x000fc60000000a00 */
[----:B------:R-:W-:Y:S01]  /*57b0*/  VIADD R31, R31, UR6 ;  /* 0x000000061f1f7c36 */ /* 0x000fe20008000000 */
[----:B------:R-:W-:Y:S02]  /*57c0*/  ULDC.64 UR6, c[0x0][0x5b0] ;  /* 0x00016c0000067ab9 */ /* 0x000fe40000000a00 */
[----:B------:R-:W-:Y:S02]  /*57d0*/  IMAD R36, R33, UR6, RZ ;  /* 0x0000000621247c24 */ /* 0x000fe4000f8e02ff */
[----:B------:R-:W-:-:S04]  /*57e0*/  IMAD.WIDE.U32 R28, R39, UR6, R30 ;  /* 0x00000006271c7c25 */ /* 0x000fc8000f8e001e */
[--C-:B------:R-:W-:Y:S01]  /*57f0*/  IMAD R37, R39, UR7, R36.reuse ;  /* 0x0000000727257c24 */ /* 0x100fe2000f8e0224 */
[----:B------:R-:W-:Y:S02]  /*5800*/  IADD3 R28, P1, R28, UR8, RZ ;  /* 0x000000081c1c7c10 */ /* 0x000fe4000ff3e0ff */
[----:B------:R-:W-:Y:S02]  /*5810*/  PRMT R36, RZ, 0x7610, R36 ;  /* 0x00007610ff247816 */ /* 0x000fe40000000024 */
[----:B------:R-:W-:Y:S01]  /*5820*/  IADD3.X R29, R29, UR9, R37, P1, !PT ;  /* 0x000000091d1d7c10 */ /* 0x000fe20008ffe425 */
[----:B------:R-:W-:Y:S08]  /*5830*/  @P4 BRA `(.L_x_40) ;  /* 0x0000000000044947 */ /* 0x000ff00003800000 */
[----:B------:R0:W5:Y:S02]  /*5840*/  LDG.E.U8 R36, desc[UR18][R28.64] ;  /* 0x000000121c247981 */ /* 0x000164000c1e1100 */
.L_x_40:
[----:B------:R-:W-:Y:S05]  /*5850*/  BSYNC B1 ;  /* 0x0000000000017941 */ /* 0x000fea0003800000 */
.L_x_39:
[----:B-----5:R-:W-:Y:S01]  /*5860*/  LOP3.LUT R36, R36, 0xff, RZ, 0xc0, !PT ;  /* 0x000000ff24247812 */ /* 0x020fe200078ec0ff */
[----:B------:R-:W-:Y:S01]  /*5870*/  BSSY B1, `(.L_x_41) ;  /* 0x000000b000017945 */ /* 0x000fe20003800000 */
[----:B------:R-:W-:Y:S02]  /*5880*/  ISETP.LT.OR P3, PT, R35, 0x2, !P0 ;  /* 0x000000022300780c */ /* 0x000fe40004761670 */
[----:B------:R-:W-:-:S05]  /*5890*/  F2FP.F16.E4M3.UNPACK_B R36, R36 ;  /* 0x00000024ff24723e */ /* 0x000fca00020006ff */
[----:B------:R-:W-:-:S05]  /*58a0*/  HADD2.F32 R36, -RZ, R36.H0_H0 ;  /* 0x20000024ff247230 */ /* 0x000fca0000004100 */
[----:B------:R-:W-:Y:S01]  /*58b0*/  FMUL R37, R36, UR21 ;  /* 0x0000001524257c20 */ /* 0x000fe20008400000 */
[----:B------:R-:W-:-:S03]  /*58c0*/  PRMT R36, RZ, 0x7610, R36 ;  /* 0x00007610ff247816 */ /* 0x000fc60000000024 */
[----:B------:R-:W-:-:S05]  /*58d0*/  FFMA R37, R226, UR20, R37 ;  /* 0x00000014e2257c23 */ /* 0x000fca0008000025 */
[----:B------:R-:W-:-:S05]  /*58e0*/  F2FP.SATFINITE.E4M3.F32.PACK_AB_MERGE_C R37, RZ, R37, RZ ;  /* 0x00000025ff25723e */ /* 0x000fca00048070ff */
[----:B------:R2:W-:Y:S01]  /*58f0*/  @!P4 STG.E.U8 desc[UR18][R24.64], R37 ;  /* 0x000000251800c986 */ /* 0x0005e2000c101112 */
[----:B------:R-:W-:Y:S05]  /*5900*/  @P3 BRA `(.L_x_42) ;  /* 0x0000000000043947 */ /* 0x000fea0003800000 */
[----:B------:R3:W5:Y:S02]  /*5910*/  LDG.E.U8 R36, desc[UR18][R28.64+0x1] ;  /* 0x000001121c247981 */ /* 0x000764000c1e1100 */
.L_x_42:
[----:B------:R-:W-:Y:S05]  /*5920*/  BSYNC B1 ;  /* 0x0000000000017941 */ /* 0x000fea0003800000 */
.L_x_41:
[----:B-----5:R-:W-:Y:S01]  /*5930*/  LOP3.LUT R36, R36, 0xff, RZ, 0xc0, !PT ;  /* 0x000000ff24247812 */ /* 0x020fe200078ec0ff */
[----:B------:R-:W-:Y:S01]  /*5940*/  BSSY B1, `(.L_x_43) ;  /* 0x0000013000017945 */ /* 0x000fe20003800000 */
[----:B--2---:R-:W-:Y:S02]  /*5950*/  IADD3 R37, P1, R39, 0x8, RZ ;  /* 0x0000000827257810 */ /* 0x004fe40007f3e0ff */
[----:B------:R-:W-:-:S03]  /*5960*/  F2FP.F16.E4M3.UNPACK_B R36, R36 ;  /* 0x00000024ff24723e */ /* 0x000fc600020006ff */
[----:B------:R-:W-:Y:S01]  /*5970*/  IMAD.X R32, RZ, RZ, R33, P1 ;  /* 0x000000ffff207224 */ /* 0x000fe200008e0621 */
[----:B------:R-:W-:Y:S01]  /*5980*/  ISETP.GE.AND P1, PT, R38, 0x9, PT ;  /* 0x000000092600780c */ /* 0x000fe20003f26270 */
[----:B------:R-:W-:Y:S02]  /*5990*/  HADD2.F32 R36, -RZ, R36.H0_H0 ;  /* 0x20000024ff247230 */ /* 0x000fe40000004100 */
[----:B------:R-:W-:Y:S01]  /*59a0*/  IMAD R32, R32, UR6, RZ ;  /* 0x0000000620207c24 */ /* 0x000fe2000f8e02ff */
[----:B------:R-:W-:Y:S01]  /*59b0*/  ISETP.LT.OR P5, PT, R35, 0x1, !P1 ;  /* 0x000000012300780c */ /* 0x000fe20004fa1670 */
[----:B------:R-:W-:-:S04]  /*59c0*/  IMAD.WIDE.U32 R30, R37, UR6, R30 ;  /* 0x00000006251e7c25 */ /* 0x000fc8000f8e001e */
[----:B------:R-:W-:Y:S01]  /*59d0*/  FMUL R36, R36, UR21 ;  /* 0x0000001524247c20 */ /* 0x000fe20008400000 */
[----:B------:R-:W-:-:S03]  /*59e0*/  IMAD R37, R37, UR7, R32 ;  /* 0x0000000725257c24 */ /* 0x000fc6000f8e0220 */
[----:B------:R-:W-:Y:S01]  /*59f0*/  FFMA R36, R225, UR20, R36 ;  /* 0x00000014e1247c23 */ /* 0x000fe20008000024 */
[----:B------:R-:W-:Y:S02]  /*5a00*/  IADD3 R30, P4, R30, UR8, RZ ;  /* 0x000000081e1e7c10 */ /* 0x000fe4000ff9e0ff */
[----:B------:R-:W-:Y:S02]  /*5a10*/  PRMT R32, RZ, 0x7610, R32 ;  /* 0x00007610ff207816 */ /* 0x000fe40000000020 */
[----:B------:R-:W-:Y:S02]  /*5a20*/  F2FP.SATFINITE.E4M3.F32.PACK_AB_MERGE_C R33, RZ, R36, RZ ;  /* 0x00000024ff21723e */ /* 0x000fe400048070ff */
[----:B------:R-:W-:-:S03]  /*5a30*/  IADD3.X R31, R31, UR9, R37, P4, !PT ;  /* 0x000000091f1f7c10 */ /* 0x000fc6000a7fe425 */
[----:B------:R2:W-:Y:S01]  /*5a40*/  @!P3 STG.E.U8 desc[UR18][R24.64+0x1], R33 ;  /* 0x000001211800b986 */ /* 0x0005e2000c101112 */
[----:B------:R-:W-:Y:S05]  /*5a50*/  @P5 BRA `(.L_x_44) ;  /* 0x0000000000045947 */ /* 0x000fea0003800000 */
[----:B------:R4:W5:Y:S02]  /*5a60*/  LDG.E.U8 R32, desc[UR18][R30.64] ;  /* 0x000000121e207981 */ /* 0x000964000c1e1100 */
.L_x_44:
[----:B------:R-:W-:Y:S05]  /*5a70*/  BSYNC B1 ;  /* 0x0000000000017941 */ /* 0x000fea0003800000 */
.L_x_43:
[----:B-----5:R-:W-:Y:S01]  /*5a80*/  LOP3.LUT R32, R32, 0xff, RZ, 0xc0, !PT ;  /* 0x000000ff20207812 */ /* 0x020fe200078ec0ff */
[----:B------:R-:W-:Y:S01]  /*5a90*/  BSSY B1, `(.L_x_45) ;  /* 0x000000b000017945 */ /* 0x000fe20003800000 */
[----:B------:R-:W-:Y:S02]  /*5aa0*/  ISETP.LT.OR P3, PT, R35, 0x2, !P1 ;  /* 0x000000022300780c */ /* 0x000fe40004f61670 */
[----:B------:R-:W-:-:S05]  /*5ab0*/  F2FP.F16.E4M3.UNPACK_B R32, R32 ;  /* 0x00000020ff20723e */ /* 0x000fca00020006ff */
[----:B------:R-:W-:-:S05]  /*5ac0*/  HADD2.F32 R32, -RZ, R32.H0_H0 ;  /* 0x20000020ff207230 */ /* 0x000fca0000004100 */
[----:B--2---:R-:W-:Y:S01]  /*5ad0*/  FMUL R33, R32, UR21 ;  /* 0x0000001520217c20 */ /* 0x004fe20008400000 */
[----:B------:R-:W-:-:S03]  /*5ae0*/  PRMT R32, RZ, 0x7610, R32 ;  /* 0x00007610ff207816 */ /* 0x000fc60000000020 */
[----:B------:R-:W-:-:S05]  /*5af0*/  FFMA R33, R224, UR20, R33 ;  /* 0x00000014e0217c23 */ /* 0x000fca0008000021 */
[----:B------:R-:W-:-:S05]  /*5b00*/  F2FP.SATFINITE.E4M3.F32.PACK_AB_MERGE_C R33, RZ, R33, RZ ;  /* 0x00000021ff21723e */ /* 0x000fca00048070ff */
[----:B------:R2:W-:Y:S01]  /*5b10*/  @!P5 STG.E.U8 desc[UR18][R26.64], R33 ;  /* 0x000000211a00d986 */ /* 0x0005e2000c101112 */
[----:B------:R-:W-:Y:S05]  /*5b20*/  @P3 BRA `(.L_x_46) ;  /* 0x0000000000043947 */ /* 0x000fea0003800000 */
[----:B------:R0:W5:Y:S02]  /*5b30*/  LDG.E.U8 R32, desc[UR18][R30.64+0x1] ;  /* 0x000001121e207981 */ /* 0x000164000c1e1100 */
.L_x_46:
[----:B------:R-:W-:Y:S05]  /*5b40*/  BSYNC B1 ;  /* 0x0000000000017941 */ /* 0x000fea0003800000 */
.L_x_45:
[----:B-----5:R-:W-:Y:S01]  /*5b50*/  LOP3.LUT R32, R32, 0xff, RZ, 0xc0, !PT ;  /* 0x000000ff20207812 */ /* 0x020fe200078ec0ff */
[----:B------:R-:W-:Y:S01]  /*5b60*/  BSSY B1, `(.L_x_47) ;  /* 0x000000b000017945 */ /* 0x000fe20003800000 */
[----:B------:R-:W-:Y:S02]  /*5b70*/  ISETP.LT.OR P4, PT, R35, 0x9, !P0 ;  /* 0x000000092300780c */ /* 0x000fe40004781670 */
[----:B------:R-:W-:-:S05]  /*5b80*/  F2FP.F16.E4M3.UNPACK_B R32, R32 ;  /* 0x00000020ff20723e */ /* 0x000fca00020006ff */
[----:B------:R-:W-:-:S05]  /*5b90*/  HADD2.F32 R32, -RZ, R32.H0_H0 ;  /* 0x20000020ff207230 */ /* 0x000fca0000004100 */
[----:B------:R-:W-:-:S04]  /*5ba0*/  FMUL R32, R32, UR21 ;  /* 0x0000001520207c20 */ /* 0x000fc80008400000 */
[----:B------:R-:W-:-:S05]  /*5bb0*/  FFMA R32, R223, UR20, R32 ;  /* 0x00000014df207c23 */ /* 0x000fca0008000020 */
[----:B--2---:R-:W-:Y:S02]  /*5bc0*/  F2FP.SATFINITE.E4M3.F32.PACK_AB_MERGE_C R33, RZ, R32, RZ ;  /* 0x00000020ff21723e */ /* 0x004fe400048070ff */
[----:B------:R-:W-:-:S03]  /*5bd0*/  PRMT R32, RZ, 0x7610, R32 ;  /* 0x00007610ff207816 */ /* 0x000fc60000000020 */
[----:B------:R2:W-:Y:S01]  /*5be0*/  @!P3 STG.E.U8 desc[UR18][R26.64+0x1], R33 ;  /* 0x000001211a00b986 */ /* 0x0005e2000c101112 */
[----:B------:R-:W-:Y:S05]  /*5bf0*/  @P4 BRA `(.L_x_48) ;  /* 0x0000000000044947 */ /* 0x000fea0003800000 */
[----:B------:R0:W5:Y:S02]  /*5c00*/  LDG.E.U8 R32, desc[UR18][R28.64+0x8] ;  /* 0x000008121c207981 */ /* 0x000164000c1e1100 */
.L_x_48:
[----:B------:R-:W-:Y:S05]  /*5c10*/  BSYNC B1 ;  /* 0x0000000000017941 */ /* 0x000fea0003800000 */
.L_x_47:
        /* <DEDUP_REMOVED lines=12> */
.L_x_50:
[----:B------:R-:W-:Y:S05]  /*5ce0*/  BSYNC B1 ;  /* 0x0000000000017941 */ /* 0x000fea0003800000 */
.L_x_49:
        /* <DEDUP_REMOVED lines=12> */
.L_x_52:
[----:B------:R-:W-:Y:S05]  /*5db0*/  BSYNC B1 ;  /* 0x0000000000017941 */ /* 0x000fea0003800000 */
.L_x_51:
        /* <DEDUP_REMOVED lines=12> */
.L_x_54:
[----:B------:R-:W-:Y:S05]  /*5e80*/  BSYNC B1 ;  /* 0x0000000000017941 */ /* 0x000fea0003800000 */
.L_x_53:
        /* <DEDUP_REMOVED lines=12> */
.L_x_56:
[----:B------:R-:W-:Y:S05]  /*5f50*/  BSYNC B1 ;  /* 0x0000000000017941 */ /* 0x000fea0003800000 */
.L_x_55:
        /* <DEDUP_REMOVED lines=12> */
.L_x_58:
[----:B------:R-:W-:Y:S05]  /*6020*/  BSYNC B1 ;  /* 0x0000000000017941 */ /* 0x000fea0003800000 */
.L_x_57:
        /* <DEDUP_REMOVED lines=12> */
.L_x_60:
[----:B------:R-:W-:Y:S05]  /*60f0*/  BSYNC B1 ;  /* 0x0000000000017941 */ /* 0x000fea0003800000 */
.L_x_59:
        /* <DEDUP_REMOVED lines=12> */
.L_x_62:
[----:B------:R-:W-:Y:S05]  /*61c0*/  BSYNC B1 ;  /* 0x0000000000017941 */ /* 0x000fea0003800000 */
.L_x_61:
        /* <DEDUP_REMOVED lines=12> */
.L_x_64:
[----:B------:R-:W-:Y:S05]  /*6290*/  BSYNC B1 ;  /* 0x0000000000017941 */ /* 0x000fea0003800000 */
.L_x_63:
        /* <DEDUP_REMOVED lines=12> */
.L_x_66:
[----:B------:R-:W-:Y:S05]  /*6360*/  BSYNC B1 ;  /* 0x0000000000017941 */ /* 0x000fea0003800000 */
.L_x_65:
        /* <DEDUP_REMOVED lines=12> */
.L_x_68:
[----:B------:R-:W-:Y:S05]  /*6430*/  BSYNC B1 ;  /* 0x0000000000017941 */ /* 0x000fea0003800000 */
.L_x_67:
        /* <DEDUP_REMOVED lines=12> */
.L_x_70:
[----:B------:R-:W-:Y:S05]  /*6500*/  BSYNC B1 ;  /* 0x0000000000017941 */ /* 0x000fea0003800000 */
.L_x_69:
        /* <DEDUP_REMOVED lines=12> */
.L_x_72:
[----:B------:R-:W-:Y:S05]  /*65d0*/  BSYNC B1 ;  /* 0x0000000000017941 */ /* 0x000fea0003800000 */
.L_x_71:
        /* <DEDUP_REMOVED lines=12> */
.L_x_74:
[----:B------:R-:W-:Y:S05]  /*66a0*/  BSYNC B1 ;  /* 0x0000000000017941 */ /* 0x000fea0003800000 */
.L_x_73:
        /* <DEDUP_REMOVED lines=12> */
.L_x_76:
[----:B------:R-:W-:Y:S05]  /*6770*/  BSYNC B1 ;  /* 0x0000000000017941 */ /* 0x000fea0003800000 */
.L_x_75:
        /* <DEDUP_REMOVED lines=12> */
.L_x_78:
[----:B------:R-:W-:Y:S05]  /*6840*/  BSYNC B1 ;  /* 0x0000000000017941 */ /* 0x000fea0003800000 */
.L_x_77:
        /* <DEDUP_REMOVED lines=12> */
.L_x_80:
[----:B------:R-:W-:Y:S05]  /*6910*/  BSYNC B1 ;  /* 0x0000000000017941 */ /* 0x000fea0003800000 */
.L_x_79:
        /* <DEDUP_REMOVED lines=12> */
.L_x_82:
[----:B------:R-:W-:Y:S05]  /*69e0*/  BSYNC B1 ;  /* 0x0000000000017941 */ /* 0x000fea0003800000 */
.L_x_81:
        /* <DEDUP_REMOVED lines=12> */
.L_x_84:
[----:B------:R-:W-:Y:S05]  /*6ab0*/  BSYNC B1 ;  /* 0x0000000000017941 */ /* 0x000fea0003800000 */
.L_x_83:
        /* <DEDUP_REMOVED lines=12> */
.L_x_86:
[----:B------:R-:W-:Y:S05]  /*6b80*/  BSYNC B1 ;  /* 0x0000000000017941 */ /* 0x000fea0003800000 */
.L_x_85:
        /* <DEDUP_REMOVED lines=12> */
.L_x_88:
[----:B------:R-:W-:Y:S05]  /*6c50*/  BSYNC B1 ;  /* 0x0000000000017941 */ /* 0x000fea0003800000 */
.L_x_87:
        /* <DEDUP_REMOVED lines=12> */
.L_x_90:
[----:B------:R-:W-:Y:S05]  /*6d20*/  BSYNC B1 ;  /* 0x0000000000017941 */ /* 0x000fea0003800000 */
.L_x_89:
        /* <DEDUP_REMOVED lines=12> */
.L_x_92:
[----:B------:R-:W-:Y:S05]  /*6df0*/  BSYNC B1 ;  /* 0x0000000000017941 */ /* 0x000fea0003800000 */
.L_x_91:
        /* <DEDUP_REMOVED lines=12> */
.L_x_94:
[----:B------:R-:W-:Y:S05]  /*6ec0*/  BSYNC B1 ;  /* 0x0000000000017941 */ /* 0x000fea0003800000 */
.L_x_93:
        /* <DEDUP_REMOVED lines=12> */
.L_x_96:
[----:B------:R-:W-:Y:S05]  /*6f90*/  BSYNC B1 ;  /* 0x0000000000017941 */ /* 0x000fea0003800000 */
.L_x_95:
        /* <DEDUP_REMOVED lines=12> */
.L_x_98:
[----:B------:R-:W-:Y:S05]  /*7060*/  BSYNC B1 ;  /* 0x0000000000017941 */ /* 0x000fea0003800000 */
.L_x_97:
        /* <DEDUP_REMOVED lines=12> */
.L_x_100:
[----:B------:R-:W-:Y:S05]  /*7130*/  BSYNC B1 ;  /* 0x0000000000017941 */ /* 0x000fea0003800000 */
.L_x_99:
        /* <DEDUP_REMOVED lines=12> */
.L_x_102:
[----:B------:R-:W-:Y:S05]  /*7200*/  BSYNC B1 ;  /* 0x0000000000017941 */ /* 0x000fea0003800000 */
.L_x_101:
        /* <DEDUP_REMOVED lines=12> */
.L_x_104:
[----:B------:R-:W-:Y:S05]  /*72d0*/  BSYNC B1 ;  /* 0x0000000000017941 */ /* 0x000fea0003800000 */
.L_x_103:
        /* <DEDUP_REMOVED lines=12> */
.L_x_106:
[----:B------:R-:W-:Y:S05]  /*73a0*/  BSYNC B1 ;  /* 0x0000000000017941 */ /* 0x000fea0003800000 */
.L_x_105:
        /* <DEDUP_REMOVED lines=12> */
.L_x_108:
[----:B------:R-:W-:Y:S05]  /*7470*/  BSYNC B1 ;  /* 0x0000000000017941 */ /* 0x000fea0003800000 */
.L_x_107:
        /* <DEDUP_REMOVED lines=12> */
.L_x_110:
[----:B------:R-:W-:Y:S05]  /*7540*/  BSYNC B1 ;  /* 0x0000000000017941 */ /* 0x000fea0003800000 */
.L_x_109:
        /* <DEDUP_REMOVED lines=12> */
.L_x_112:
[----:B------:R-:W-:Y:S05]  /*7610*/  BSYNC B1 ;  /* 0x0000000000017941 */ /* 0x000fea0003800000 */
.L_x_111:
        /* <DEDUP_REMOVED lines=12> */
.L_x_114:
[----:B------:R-:W-:Y:S05]  /*76e0*/  BSYNC B1 ;  /* 0x0000000000017941 */ /* 0x000fea0003800000 */
.L_x_113:
        /* <DEDUP_REMOVED lines=12> */
.L_x_116:
[----:B------:R-:W-:Y:S05]  /*77b0*/  BSYNC B1 ;  /* 0x0000000000017941 */ /* 0x000fea0003800000 */
.L_x_115:
        /* <DEDUP_REMOVED lines=12> */
.L_x_118:
[----:B------:R-:W-:Y:S05]  /*7880*/  BSYNC B1 ;  /* 0x0000000000017941 */ /* 0x000fea0003800000 */
.L_x_117:
        /* <DEDUP_REMOVED lines=12> */
.L_x_120:
[----:B------:R-:W-:Y:S05]  /*7950*/  BSYNC B1 ;  /* 0x0000000000017941 */ /* 0x000fea0003800000 */
.L_x_119:
        /* <DEDUP_REMOVED lines=12> */
.L_x_122:
[----:B------:R-:W-:Y:S05]  /*7a20*/  BSYNC B1 ;  /* 0x0000000000017941 */ /* 0x000fea0003800000 */
.L_x_121:
        /* <DEDUP_REMOVED lines=12> */
.L_x_124:
[----:B------:R-:W-:Y:S05]  /*7af0*/  BSYNC B1 ;  /* 0x0000000000017941 */ /* 0x000fea0003800000 */
.L_x_123:
        /* <DEDUP_REMOVED lines=12> */
.L_x_126:
[----:B------:R-:W-:Y:S05]  /*7bc0*/  BSYNC B1 ;  /* 0x0000000000017941 */ /* 0x000fea0003800000 */
.L_x_125:
        /* <DEDUP_REMOVED lines=12> */
.L_x_128:
[----:B------:R-:W-:Y:S05]  /*7c90*/  BSYNC B1 ;  /* 0x0000000000017941 */ /* 0x000fea0003800000 */
.L_x_127:
        /* <DEDUP_REMOVED lines=12> */
.L_x_130:
[----:B------:R-:W-:Y:S05]  /*7d60*/  BSYNC B1 ;  /* 0x0000000000017941 */ /* 0x000fea0003800000 */
.L_x_129:
        /* <DEDUP_REMOVED lines=12> */
.L_x_132:
[----:B------:R-:W-:Y:S05]  /*7e30*/  BSYNC B1 ;  /* 0x0000000000017941 */ /* 0x000fea0003800000 */
.L_x_131:
        /* <DEDUP_REMOVED lines=12> */
.L_x_134:
[----:B------:R-:W-:Y:S05]  /*7f00*/  BSYNC B1 ;  /* 0x0000000000017941 */ /* 0x000fea0003800000 */
.L_x_133:
        /* <DEDUP_REMOVED lines=12> */
.L_x_136:
[----:B------:R-:W-:Y:S05]  /*7fd0*/  BSYNC B1 ;  /* 0x0000000000017941 */ /* 0x000fea0003800000 */
.L_x_135:
        /* <DEDUP_REMOVED lines=12> */
.L_x_138:
[----:B------:R-:W-:Y:S05]  /*80a0*/  BSYNC B1 ;  /* 0x0000000000017941 */ /* 0x000fea0003800000 */
.L_x_137:
        /* <DEDUP_REMOVED lines=12> */
.L_x_140:
[----:B------:R-:W-:Y:S05]  /*8170*/  BSYNC B1 ;  /* 0x0000000000017941 */ /* 0x000fea0003800000 */
.L_x_139:
        /* <DEDUP_REMOVED lines=12> */
.L_x_142:
[----:B------:R-:W-:Y:S05]  /*8240*/  BSYNC B1 ;  /* 0x0000000000017941 */ /* 0x000fea0003800000 */
.L_x_141:
        /* <DEDUP_REMOVED lines=12> */
.L_x_144:
[----:B------:R-:W-:Y:S05]  /*8310*/  BSYNC B1 ;  /* 0x0000000000017941 */ /* 0x000fea0003800000 */
.L_x_143:
        /* <DEDUP_REMOVED lines=12> */
.L_x_146:
[----:B------:R-:W-:Y:S05]  /*83e0*/  BSYNC B1 ;  /* 0x0000000000017941 */ /* 0x000fea0003800000 */
.L_x_145:
        /* <DEDUP_REMOVED lines=12> */
.L_x_148:
[----:B------:R-:W-:Y:S05]  /*84b0*/  BSYNC B1 ;  /* 0x0000000000017941 */ /* 0x000fea0003800000 */
.L_x_147:
        /* <DEDUP_REMOVED lines=12> */
.L_x_150:
[----:B------:R-:W-:Y:S05]  /*8580*/  BSYNC B1 ;  /* 0x0000000000017941 */ /* 0x000fea0003800000 */
.L_x_149:
        /* <DEDUP_REMOVED lines=12> */
.L_x_152:
[----:B------:R-:W-:Y:S05]  /*8650*/  BSYNC B1 ;  /* 0x0000000000017941 */ /* 0x000fea0003800000 */
.L_x_151:
        /* <DEDUP_REMOVED lines=12> */
.L_x_154:
[----:B------:R-:W-:Y:S05]  /*8720*/  BSYNC B1 ;  /* 0x0000000000017941 */ /* 0x000fea0003800000 */
.L_x_153:
        /* <DEDUP_REMOVED lines=12> */
.L_x_156:
[----:B------:R-:W-:Y:S05]  /*87f0*/  BSYNC B1 ;  /* 0x0000000000017941 */ /* 0x000fea0003800000 */
.L_x_155:
        /* <DEDUP_REMOVED lines=12> */
.L_x_158:
[----:B------:R-:W-:Y:S05]  /*88c0*/  BSYNC B1 ;  /* 0x0000000000017941 */ /* 0x000fea0003800000 */
.L_x_157:
        /* <DEDUP_REMOVED lines=12> */
.L_x_160:
[----:B------:R-:W-:Y:S05]  /*8990*/  BSYNC B1 ;  /* 0x0000000000017941 */ /* 0x000fea0003800000 */
.L_x_159:
        /* <DEDUP_REMOVED lines=12> */
.L_x_162:
[----:B------:R-:W-:Y:S05]  /*8a60*/  BSYNC B1 ;  /* 0x0000000000017941 */ /* 0x000fea0003800000 */
.L_x_161:
        /* <DEDUP_REMOVED lines=12> */
.L_x_164:
[----:B------:R-:W-:Y:S05]  /*8b30*/  BSYNC B1 ;  /* 0x0000000000017941 */ /* 0x000fea0003800000 */
.L_x_163:
        /* <DEDUP_REMOVED lines=12> */
.L_x_166:
[----:B------:R-:W-:Y:S05]  /*8c00*/  BSYNC B1 ;  /* 0x0000000000017941 */ /* 0x000fea0003800000 */
.L_x_165:
        /* <DEDUP_REMOVED lines=12> */
.L_x_168:
[----:B------:R-:W-:Y:S05]  /*8cd0*/  BSYNC B1 ;  /* 0x0000000000017941 */ /* 0x000fea0003800000 */
.L_x_167:
        /* <DEDUP_REMOVED lines=12> */
.L_x_170:
[----:B------:R-:W-:Y:S05]  /*8da0*/  BSYNC B1 ;  /* 0x0000000000017941 */ /* 0x000fea0003800000 */
.L_x_169:
        /* <DEDUP_REMOVED lines=12> */
.L_x_172:
[----:B------:R-:W-:Y:S05]  /*8e70*/  BSYNC B1 ;  /* 0x0000000000017941 */ /* 0x000fea0003800000 */
.L_x_171:
        /* <DEDUP_REMOVED lines=12> */
.L_x_174:
[----:B------:R-:W-:Y:S05]  /*8f40*/  BSYNC B1 ;  /* 0x0000000000017941 */ /* 0x000fea0003800000 */
.L_x_173:
        /* <DEDUP_REMOVED lines=12> */
.L_x_176:
[----:B------:R-:W-:Y:S05]  /*9010*/  BSYNC B1 ;  /* 0x0000000000017941 */ /* 0x000fea0003800000 */
.L_x_175:
        /* <DEDUP_REMOVED lines=12> */
.L_x_178:
[----:B------:R-:W-:Y:S05]  /*90e0*/  BSYNC B1 ;  /* 0x0000000000017941 */ /* 0x000fea0003800000 */
.L_x_177:
        /* <DEDUP_REMOVED lines=12> */
.L_x_180:
[----:B------:R-:W-:Y:S05]  /*91b0*/  BSYNC B1 ;  /* 0x0000000000017941 */ /* 0x000fea0003800000 */
.L_x_179:
        /* <DEDUP_REMOVED lines=12> */
.L_x_182:
[----:B------:R-:W-:Y:S05]  /*9280*/  BSYNC B1 ;  /* 0x0000000000017941 */ /* 0x000fea0003800000 */
.L_x_181:
        /* <DEDUP_REMOVED lines=12> */
.L_x_184:
[----:B------:R-:W-:Y:S05]  /*9350*/  BSYNC B1 ;  /* 0x0000000000017941 */ /* 0x000fea0003800000 */
.L_x_183:
        /* <DEDUP_REMOVED lines=12> */
.L_x_186:
[----:B------:R-:W-:Y:S05]  /*9420*/  BSYNC B1 ;  /* 0x0000000000017941 */ /* 0x000fea0003800000 */
.L_x_185:
        /* <DEDUP_REMOVED lines=12> */
.L_x_188:
[----:B------:R-:W-:Y:S05]  /*94f0*/  BSYNC B1 ;  /* 0x0000000000017941 */ /* 0x000fea0003800000 */
.L_x_187:
        /* <DEDUP_REMOVED lines=12> */
.L_x_190:
[----:B------:R-:W-:Y:S05]  /*95c0*/  BSYNC B1 ;  /* 0x0000000000017941 */ /* 0x000fea0003800000 */
.L_x_189:
[----:B-----5:R-:W-:Y:S01]  /*95d0*/  LOP3.LUT R32, R32, 0xff, RZ, 0xc0, !PT ;  /* 0x000000ff20207812 */ /* 0x020fe200078ec0ff */
[----:B------:R-:W-:Y:S01]  /*95e0*/  BSSY B1, `(.L_x_191) ;  /* 0x000000b000017945 */ /* 0x000fe20003800000 */
[----:B------:R-:W-:Y:S02]  /*95f0*/  ISETP.LT.OR P4, PT, R35, 0x99, !P0 ;  /* 0x000000992300780c */ /* 0x000fe40004781670 */
[----:B------:R-:W-:-:S05]  /*9600*/  F2FP.F16.E4M3.UNPACK_B R32, R32 ;  /* 0x00000020ff20723e */ /* 0x000fca00020006ff */
[----:B------:R-:W-:-:S05]  /*9610*/  HADD2.F32 R32, -RZ, R32.H0_H0 ;  /* 0x20000020ff207230 */ /* 0x000fca0000004100 */
[----:B------:R-:W-:-:S04]  /*9620*/  FMUL R32, R32, UR21 ;  /* 0x0000001520207c20 */ /* 0x000fc80008400000 */
[----:B------:R-:W-:Y:S01]  /*9630*/  FFMA R32, R23, UR20, R32 ;  /* 0x0000001417207c23 */ /* 0x000fe20008000020 */
[----:B------:R-:W-:-:S04]  /*9640*/  PRMT R23, RZ, 0x7610, R23 ;  /* 0x00007610ff177816 */ /* 0x000fc80000000017 */
[----:B--2---:R-:W-:-:S05]  /*9650*/  F2FP.SATFINITE.E4M3.F32.PACK_AB_MERGE_C R33, RZ, R32, RZ ;  /* 0x00000020ff21723e */ /* 0x004fca00048070ff */
[----:B------:R2:W-:Y:S01]  /*9660*/  @!P3 STG.E.U8 desc[UR18][R26.64+0x91], R33 ;  /* 0x000091211a00b986 */ /* 0x0005e2000c101112 */
[----:B------:R-:W-:Y:S05]  /*9670*/  @P4 BRA `(.L_x_192) ;  /* 0x0000000000044947 */ /* 0x000fea0003800000 */
[----:B------:R0:W5:Y:S02]  /*9680*/  LDG.E.U8 R23, desc[UR18][R28.64+0x98] ;  /* 0x000098121c177981 */ /* 0x000164000c1e1100 */
.L_x_192:
[----:B------:R-:W-:Y:S05]  /*9690*/  BSYNC B1 ;  /* 0x0000000000017941 */ /* 0x000fea0003800000 */
.L_x_191:
        /* <DEDUP_REMOVED lines=8> */
[----:B------:R-:W-:-:S05]  /*9720*/  F2FP.SATFINITE.E4M3.F32.PACK_AB_MERGE_C R23, RZ, R23, RZ ;  /* 0x00000017ff17723e */ /* 0x000fca00048070ff */
[----:B------:R0:W-:Y:S01]  /*9730*/  @!P4 STG.E.U8 desc[UR18][R24.64+0x98], R23 ;  /* 0x000098171800c986 */ /* 0x0001e2000c101112 */
[----:B------:R-:W-:Y:S05]  /*9740*/  @P3 BRA `(.L_x_194) ;  /* 0x0000000000043947 */ /* 0x000fea0003800000 */
[----:B------:R0:W5:Y:S02]  /*9750*/  LDG.E.U8 R22, desc[UR18][R28.64+0x99] ;  /* 0x000099121c167981 */ /* 0x000164000c1e1100 */
.L_x_194:
[----:B------:R-:W-:Y:S05]  /*9760*/  BSYNC B1 ;  /* 0x0000000000017941 */ /* 0x000fea0003800000 */
.L_x_193:
        /* <DEDUP_REMOVED lines=8> */
[----:B0-----:R-:W-:-:S05]  /*97f0*/  F2FP.SATFINITE.E4M3.F32.PACK_AB_MERGE_C R23, RZ, R22, RZ ;  /* 0x00000016ff17723e */ /* 0x001fca00048070ff */
[----:B------:R0:W-:Y:S01]  /*9800*/  @!P3 STG.E.U8 desc[UR18][R24.64+0x99], R23 ;  /* 0x000099171800b986 */ /* 0x0001e2000c101112 */
[----:B------:R-:W-:Y:S05]  /*9810*/  @P4 BRA `(.L_x_196) ;  /* 0x0000000000044947 */ /* 0x000fea0003800000 */
[----:B------:R0:W5:Y:S02]  /*9820*/  LDG.E.U8 R21, desc[UR18][R30.64+0x98] ;  /* 0x000098121e157981 */ /* 0x000164000c1e1100 */
.L_x_196:
[----:B------:R-:W-:Y:S05]  /*9830*/  BSYNC B1 ;  /* 0x0000000000017941 */ /* 0x000fea0003800000 */
.L_x_195:
        /* <DEDUP_REMOVED lines=12> */
.L_x_198:
[----:B------:R-:W-:Y:S05]  /*9900*/  BSYNC B1 ;  /* 0x0000000000017941 */ /* 0x000fea0003800000 */
.L_x_197:
        /* <DEDUP_REMOVED lines=12> */
.L_x_200:
[----:B------:R-:W-:Y:S05]  /*99d0*/  BSYNC B1 ;  /* 0x0000000000017941 */ /* 0x000fea0003800000 */
.L_x_199:
        /* <DEDUP_REMOVED lines=12> */
.L_x_202:
[----:B------:R-:W-:Y:S05]  /*9aa0*/  BSYNC B1 ;  /* 0x0000000000017941 */ /* 0x000fea0003800000 */
.L_x_201:
        /* <DEDUP_REMOVED lines=12> */
.L_x_204:
[----:B------:R-:W-:Y:S05]  /*9b70*/  BSYNC B1 ;  /* 0x0000000000017941 */ /* 0x000fea0003800000 */
.L_x_203:
        /* <DEDUP_REMOVED lines=12> */
.L_x_206:
[----:B------:R-:W-:Y:S05]  /*9c40*/  BSYNC B1 ;  /* 0x0000000000017941 */ /* 0x000fea0003800000 */
.L_x_205:
        /* <DEDUP_REMOVED lines=12> */
.L_x_208:
[----:B------:R-:W-:Y:S05]  /*9d10*/  BSYNC B1 ;  /* 0x0000000000017941 */ /* 0x000fea0003800000 */
.L_x_207:
        /* <DEDUP_REMOVED lines=12> */
.L_x_210:
[----:B------:R-:W-:Y:S05]  /*9de0*/  BSYNC B1 ;  /* 0x0000000000017941 */ /* 0x000fea0003800000 */
.L_x_209:
        /* <DEDUP_REMOVED lines=12> */
.L_x_212:
[----:B------:R-:W-:Y:S05]  /*9eb0*/  BSYNC B1 ;  /* 0x0000000000017941 */ /* 0x000fea0003800000 */
.L_x_211:
        /* <DEDUP_REMOVED lines=12> */
.L_x_214:
[----:B------:R-:W-:Y:S05]  /*9f80*/  BSYNC B1 ;  /* 0x0000000000017941 */ /* 0x000fea0003800000 */
.L_x_213:
        /* <DEDUP_REMOVED lines=12> */
.L_x_216:
[----:B------:R-:W-:Y:S05]  /*a050*/  BSYNC B1 ;  /* 0x0000000000017941 */ /* 0x000fea0003800000 */
.L_x_215:
        /* <DEDUP_REMOVED lines=12> */
.L_x_218:
[----:B------:R-:W-:Y:S05]  /*a120*/  BSYNC B1 ;  /* 0x0000000000017941 */ /* 0x000fea0003800000 */
.L_x_217:
        /* <DEDUP_REMOVED lines=12> */
.L_x_220:
[----:B------:R-:W-:Y:S05]  /*a1f0*/  BSYNC B1 ;  /* 0x0000000000017941 */ /* 0x000fea0003800000 */
.L_x_219:
        /* <DEDUP_REMOVED lines=12> */
.L_x_222:
[----:B------:R-:W-:Y:S05]  /*a2c0*/  BSYNC B1 ;  /* 0x0000000000017941 */ /* 0x000fea0003800000 */
.L_x_221:
        /* <DEDUP_REMOVED lines=12> */
.L_x_224:
[----:B------:R-:W-:Y:S05]  /*a390*/  BSYNC B1 ;  /* 0x0000000000017941 */ /* 0x000fea0003800000 */
.L_x_223:
        /* <DEDUP_REMOVED lines=12> */
.L_x_226:
[----:B------:R-:W-:Y:S05]  /*a460*/  BSYNC B1 ;  /* 0x0000000000017941 */ /* 0x000fea0003800000 */
.L_x_225:
        /* <DEDUP_REMOVED lines=12> */
.L_x_228:
[----:B------:R-:W-:Y:S05]  /*a530*/  BSYNC B1 ;  /* 0x0000000000017941 */ /* 0x000fea0003800000 */
.L_x_227:
        /* <DEDUP_REMOVED lines=12> */
.L_x_230:
[----:B------:R-:W-:Y:S05]  /*a600*/  BSYNC B1 ;  /* 0x0000000000017941 */ /* 0x000fea0003800000 */
.L_x_229:
        /* <DEDUP_REMOVED lines=12> */
.L_x_232:
[----:B------:R-:W-:Y:S05]  /*a6d0*/  BSYNC B1 ;  /* 0x0000000000017941 */ /* 0x000fea0003800000 */
.L_x_231:
        /* <DEDUP_REMOVED lines=12> */
.L_x_234:
[----:B------:R-:W-:Y:S05]  /*a7a0*/  BSYNC B1 ;  /* 0x0000000000017941 */ /* 0x000fea0003800000 */
.L_x_233:
[----:B-----5:R-:W-:Y:S01]  /*a7b0*/  LOP3.LUT R2, R2, 0xff, RZ, 0xc0, !PT ;  /* 0x000000ff02027812 */ /* 0x020fe200078ec0ff */
[----:B------:R-:W-:Y:S01]  /*a7c0*/  BSSY B1, `(.L_x_235) ;  /* 0x000000b000017945 */ /* 0x000fe20003800000 */
[----:B------:R-:W-:Y:S02]  /*a7d0*/  ISETP.LT.OR P4, PT, R35, 0xc1, !P1 ;  /* 0x000000c12300780c */ /* 0x000fe40004f81670 */
[----:B------:R-:W-:-:S05]  /*a7e0*/  F2FP.F16.E4M3.UNPACK_B R2, R2 ;  /* 0x00000002ff02723e */ /* 0x000fca00020006ff */
[----:B------:R-:W-:-:S05]  /*a7f0*/  HADD2.F32 R2, -RZ, R2.H0_H0 ;  /* 0x20000002ff027230 */ /* 0x000fca0000004100 */
[----:B0-----:R-:W-:-:S04]  /*a800*/  FMUL R3, R2, UR21 ;  /* 0x0000001502037c20 */ /* 0x001fc80008400000 */
[----:B------:R-:W-:Y:S01]  /*a810*/  FFMA R3, R0, UR20, R3 ;  /* 0x0000001400037c23 */ /* 0x000fe20008000003 */
[----:B------:R-:W-:-:S04]  /*a820*/  PRMT R0, RZ, 0x7610, R0 ;  /* 0x00007610ff007816 */ /* 0x000fc80000000000 */
[----:B------:R-:W-:-:S05]  /*a830*/  F2FP.SATFINITE.E4M3.F32.PACK_AB_MERGE_C R3, RZ, R3, RZ ;  /* 0x00000003ff03723e */ /* 0x000fca00048070ff */
[----:B------:R0:W-:Y:S01]  /*a840*/  @!P3 STG.E.U8 desc[UR18][R24.64+0xc1], R3 ;  /* 0x0000c1031800b986 */ /* 0x0001e2000c101112 */
[----:B------:R-:W-:Y:S05]  /*a850*/  @P4 BRA `(.L_x_236) ;  /* 0x0000000000044947 */ /* 0x000fea0003800000 */
[----:B------:R0:W5:Y:S02]  /*a860*/  LDG.E.U8 R0, desc[UR18][R30.64+0xc0] ;  /* 0x0000c0121e007981 */ /* 0x000164000c1e1100 */
.L_x_236:
[----:B------:R-:W-:Y:S05]  /*a870*/  BSYNC B1 ;  /* 0x0000000000017941 */ /* 0x000fea0003800000 */
.L_x_235:
[----:B------:R-:W2:Y:S01]  /*a880*/  LDL.LU R2, [R1] ;  /* 0x0000000001027983 */ /* 0x000ea20000300800 */
[----:B-----5:R-:W-:Y:S01]  /*a890*/  LOP3.LUT R0, R0, 0xff, RZ, 0xc0, !PT ;  /* 0x000000ff00007812 */ /* 0x020fe200078ec0ff */
[----:B------:R-:W-:Y:S01]  /*a8a0*/  BSSY B1, `(.L_x_237) ;  /* 0x000000b000017945 */ /* 0x000fe20003800000 */
[----:B------:R-:W-:Y:S02]  /*a8b0*/  ISETP.LT.OR P3, PT, R35, 0xc2, !P1 ;  /* 0x000000c22300780c */ /* 0x000fe40004f61670 */
[----:B------:R-:W-:-:S05]  /*a8c0*/  F2FP.F16.E4M3.UNPACK_B R0, R0 ;  /* 0x00000000ff00723e */ /* 0x000fca00020006ff */
[----:B------:R-:W-:-:S05]  /*a8d0*/  HADD2.F32 R0, -RZ, R0.H0_H0 ;  /* 0x20000000ff007230 */ /* 0x000fca0000004100 */
[----:B------:R-:W-:-:S04]  /*a8e0*/  FMUL R0, R0, UR21 ;  /* 0x0000001500007c20 */ /* 0x000fc80008400000 */
[----:B--2---:R-:W-:-:S05]  /*a8f0*/  FFMA R0, R2, UR20, R0 ;  /* 0x0000001402007c23 */ /* 0x004fca0008000000 */
[----:B0-----:R-:W-:Y:S02]  /*a900*/  F2FP.SATFINITE.E4M3.F32.PACK_AB_MERGE_C R3, RZ, R0, RZ ;  /* 0x00000000ff03723e */ /* 0x001fe400048070ff */
[----:B------:R-:W-:-:S03]  /*a910*/  PRMT R0, RZ, 0x7610, R0 ;  /* 0x00007610ff007816 */ /* 0x000fc60000000000 */
[----:B------:R0:W-:Y:S01]  /*a920*/  @!P4 STG.E.U8 desc[UR18][R26.64+0xc0], R3 ;  /* 0x0000c0031a00c986 */ /* 0x0001e2000c101112 */
[----:B------:R-:W-:Y:S05]  /*a930*/  @P3 BRA `(.L_x_238) ;  /* 0x0000000000043947 */ /* 0x000fea0003800000 */
[----:B------:R2:W5:Y:S02]  /*a940*/  LDG.E.U8 R0, desc[UR18][R30.64+0xc1] ;  /* 0x0000c1121e007981 */ /* 0x000564000c1e1100 */
.L_x_238:
[----:B------:R-:W-:Y:S05]  /*a950*/  BSYNC B1 ;  /* 0x0000000000017941 */ /* 0x000fea0003800000 */
.L_x_237:
[----:B------:R-:W3:Y:S01]  /*a960*/  LDL.LU R2, [R1+0x4] ;  /* 0x0000040001027983 */ /* 0x000ee20000300800 */
[----:B-----5:R-:W-:Y:S01]  /*a970*/  LOP3.LUT R0, R0, 0xff, RZ, 0xc0, !PT ;  /* 0x000000ff00007812 */ /* 0x020fe200078ec0ff */
[----:B------:R-:W-:Y:S01]  /*a980*/  BSSY B1, `(.L_x_239) ;  /* 0x000000b000017945 */ /* 0x000fe20003800000 */
[----:B------:R-:W-:Y:S02]  /*a990*/  ISETP.LT.OR P4, PT, R35, 0xc9, !P0 ;  /* 0x000000c92300780c */ /* 0x000fe40004781670 */
[----:B------:R-:W-:-:S05]  /*a9a0*/  F2FP.F16.E4M3.UNPACK_B R0, R0 ;  /* 0x00000000ff00723e */ /* 0x000fca00020006ff */
[----:B------:R-:W-:-:S05]  /*a9b0*/  HADD2.F32 R0, -RZ, R0.H0_H0 ;  /* 0x20000000ff007230 */ /* 0x000fca0000004100 */
[----:B------:R-:W-:-:S04]  /*a9c0*/  FMUL R0, R0, UR21 ;  /* 0x0000001500007c20 */ /* 0x000fc80008400000 */
[----:B---3--:R-:W-:-:S05]  /*a9d0*/  FFMA R0, R2, UR20, R0 ;  /* 0x0000001402007c23 */ /* 0x008fca0008000000 */
[----:B0-----:R-:W-:Y:S02]  /*a9e0*/  F2FP.SATFINITE.E4M3.F32.PACK_AB_MERGE_C R3, RZ, R0, RZ ;  /* 0x00000000ff03723e */ /* 0x001fe400048070ff */
[----:B------:R-:W-:-:S03]  /*a9f0*/  PRMT R0, RZ, 0x7610, R0 ;  /* 0x00007610ff007816 */ /* 0x000fc60000000000 */
[----:B------:R0:W-:Y:S01]  /*aa00*/  @!P3 STG.E.U8 desc[UR18][R26.64+0xc1], R3 ;  /* 0x0000c1031a00b986 */ /* 0x0001e2000c101112 */
[----:B------:R-:W-:Y:S05]  /*aa10*/  @P4 BRA `(.L_x_240) ;  /* 0x0000000000044947 */ /* 0x000fea0003800000 */
[----:B------:R3:W5:Y:S02]  /*aa20*/  LDG.E.U8 R0, desc[UR18][R28.64+0xc8] ;  /* 0x0000c8121c007981 */ /* 0x000764000c1e1100 */
.L_x_240:
[----:B------:R-:W-:Y:S05]  /*aa30*/  BSYNC B1 ;  /* 0x0000000000017941 */ /* 0x000fea0003800000 */
.L_x_239:
[----:B------:R-:W2:Y:S01]  /*aa40*/  LDL.LU R2, [R1+0x8] ;  /* 0x0000080001027983 */ /* 0x000ea20000300800 */
        /* <DEDUP_REMOVED lines=12> */
.L_x_242:
[----:B------:R-:W-:Y:S05]  /*ab10*/  BSYNC B1 ;  /* 0x0000000000017941 */ /* 0x000fea0003800000 */
.L_x_241:
        /* <DEDUP_REMOVED lines=13> */
.L_x_244:
[----:B------:R-:W-:Y:S05]  /*abf0*/  BSYNC B1 ;  /* 0x0000000000017941 */ /* 0x000fea0003800000 */
.L_x_243:
        /* <DEDUP_REMOVED lines=13> */
.L_x_246:
[----:B------:R-:W-:Y:S05]  /*acd0*/  BSYNC B1 ;  /* 0x0000000000017941 */ /* 0x000fea0003800000 */
.L_x_245:
        /* <DEDUP_REMOVED lines=13> */
.L_x_248:
[----:B------:R-:W-:Y:S05]  /*adb0*/  BSYNC B1 ;  /* 0x0000000000017941 */ /* 0x000fea0003800000 */
.L_x_247:
        /* <DEDUP_REMOVED lines=13> */
.L_x_250:
[----:B------:R-:W-:Y:S05]  /*ae90*/  BSYNC B1 ;  /* 0x0000000000017941 */ /* 0x000fea0003800000 */
.L_x_249:
        /* <DEDUP_REMOVED lines=13> */
.L_x_252:
[----:B------:R-:W-:Y:S05]  /*af70*/  BSYNC B1 ;  /* 0x0000000000017941 */ /* 0x000fea0003800000 */
.L_x_251:
        /* <DEDUP_REMOVED lines=13> */
.L_x_254:
[----:B------:R-:W-:Y:S05]  /*b050*/  BSYNC B1 ;  /* 0x0000000000017941 */ /* 0x000fea0003800000 */
.L_x_253:
        /* <DEDUP_REMOVED lines=13> */
.L_x_256:
[----:B------:R-:W-:Y:S05]  /*b130*/  BSYNC B1 ;  /* 0x0000000000017941 */ /* 0x000fea0003800000 */
.L_x_255:
        /* <DEDUP_REMOVED lines=13> */
.L_x_258:
[----:B------:R-:W-:Y:S05]  /*b210*/  BSYNC B1 ;  /* 0x0000000000017941 */ /* 0x000fea0003800000 */
.L_x_257:
        /* <DEDUP_REMOVED lines=13> */
.L_x_260:
[----:B------:R-:W-:Y:S05]  /*b2f0*/  BSYNC B1 ;  /* 0x0000000000017941 */ /* 0x000fea0003800000 */
.L_x_259:
        /* <DEDUP_REMOVED lines=13> */
.L_x_262:
[----:B------:R-:W-:Y:S05]  /*b3d0*/  BSYNC B1 ;  /* 0x0000000000017941 */ /* 0x000fea0003800000 */
.L_x_261:
        /* <DEDUP_REMOVED lines=13> */
.L_x_264:
[----:B------:R-:W-:Y:S05]  /*b4b0*/  BSYNC B1 ;  /* 0x0000000000017941 */ /* 0x000fea0003800000 */
.L_x_263:
        /* <DEDUP_REMOVED lines=13> */
.L_x_266:
[----:B------:R-:W-:Y:S05]  /*b590*/  BSYNC B1 ;  /* 0x0000000000017941 */ /* 0x000fea0003800000 */
.L_x_265:
        /* <DEDUP_REMOVED lines=13> */
.L_x_268:
[----:B------:R-:W-:Y:S05]  /*b670*/  BSYNC B1 ;  /* 0x0000000000017941 */ /* 0x000fea0003800000 */
.L_x_267:
        /* <DEDUP_REMOVED lines=13> */
.L_x_270:
[----:B------:R-:W-:Y:S05]  /*b750*/  BSYNC B1 ;  /* 0x0000000000017941 */ /* 0x000fea0003800000 */
.L_x_269:
        /* <DEDUP_REMOVED lines=13> */
.L_x_272:
[----:B------:R-:W-:Y:S05]  /*b830*/  BSYNC B1 ;  /* 0x0000000000017941 */ /* 0x000fea0003800000 */
.L_x_271:
        /* <DEDUP_REMOVED lines=13> */
.L_x_274:
[----:B------:R-:W-:Y:S05]  /*b910*/  BSYNC B1 ;  /* 0x0000000000017941 */ /* 0x000fea0003800000 */
.L_x_273:
        /* <DEDUP_REMOVED lines=13> */
.L_x_276:
[----:B------:R-:W-:Y:S05]  /*b9f0*/  BSYNC B1 ;  /* 0x0000000000017941 */ /* 0x000fea0003800000 */
.L_x_275:
        /* <DEDUP_REMOVED lines=13> */
.L_x_278:
[----:B------:R-:W-:Y:S05]  /*bad0*/  BSYNC B1 ;  /* 0x0000000000017941 */ /* 0x000fea0003800000 */
.L_x_277:
        /* <DEDUP_REMOVED lines=13> */
.L_x_280:
[----:B------:R-:W-:Y:S05]  /*bbb0*/  BSYNC B1 ;  /* 0x0000000000017941 */ /* 0x000fea0003800000 */
.L_x_279:
        /* <DEDUP_REMOVED lines=13> */
.L_x_282:
[----:B------:R-:W-:Y:S05]  /*bc90*/  BSYNC B1 ;  /* 0x0000000000017941 */ /* 0x000fea0003800000 */
.L_x_281:
        /* <DEDUP_REMOVED lines=13> */
.L_x_284:
[----:B------:R-:W-:Y:S05]  /*bd70*/  BSYNC B1 ;  /* 0x0000000000017941 */ /* 0x000fea0003800000 */
.L_x_283:
        /* <DEDUP_REMOVED lines=13> */
.L_x_286:
[----:B------:R-:W-:Y:S05]  /*be50*/  BSYNC B1 ;  /* 0x0000000000017941 */ /* 0x000fea0003800000 */
.L_x_285:
        /* <DEDUP_REMOVED lines=13> */
.L_x_288:
[----:B------:R-:W-:Y:S05]  /*bf30*/  BSYNC B1 ;  /* 0x0000000000017941 */ /* 0x000fea0003800000 */
.L_x_287:
        /* <DEDUP_REMOVED lines=13> */
.L_x_290:
[----:B------:R-:W-:Y:S05]  /*c010*/  BSYNC B1 ;  /* 0x0000000000017941 */ /* 0x000fea0003800000 */
.L_x_289:
        /* <DEDUP_REMOVED lines=13> */
.L_x_292:
[----:B------:R-:W-:Y:S05]  /*c0f0*/  BSYNC B1 ;  /* 0x0000000000017941 */ /* 0x000fea0003800000 */
.L_x_291:
        /* <DEDUP_REMOVED lines=13> */
.L_x_294:
[----:B------:R-:W-:Y:S05]  /*c1d0*/  BSYNC B1 ;  /* 0x0000000000017941 */ /* 0x000fea0003800000 */
.L_x_293:
[----:B------:R-:W-:Y:S05]  /*c1e0*/  @P1 BRA `(.L_x_295) ;  /* 0x0000002000a41947 */ /* 0x000fea0003800000 */
[----:B------:R-:W2:Y:S01]  /*c1f0*/  LDL.LU R2, [R1+0x74] ;  /* 0x0000740001027983 */ /* 0x000ea20000300800 */
[----:B-----5:R-:W-:-:S04]  /*c200*/  LOP3.LUT R0, R0, 0xff, RZ, 0xc0, !PT ;  /* 0x000000ff00007812 */ /* 0x020fc800078ec0ff */
[----:B------:R-:W-:-:S05]  /*c210*/  F2FP.F16.E4M3.UNPACK_B R0, R0 ;  /* 0x00000000ff00723e */ /* 0x000fca00020006ff */
[----:B------:R-:W-:-:S05]  /*c220*/  HADD2.F32 R0, -RZ, R0.H0_H0 ;  /* 0x20000000ff007230 */ /* 0x000fca0000004100 */
[----:B------:R-:W-:-:S04]  /*c230*/  FMUL R0, R0, UR21 ;  /* 0x0000001500007c20 */ /* 0x000fc80008400000 */
[----:B--2---:R-:W-:-:S05]  /*c240*/  FFMA R0, R2, UR20, R0 ;  /* 0x0000001402007c23 */ /* 0x004fca0008000000 */
[----:B0-----:R-:W-:-:S05]  /*c250*/  F2FP.SATFINITE.E4M3.F32.PACK_AB_MERGE_C R3, RZ, R0, RZ ;  /* 0x00000000ff03723e */ /* 0x001fca00048070ff */
[----:B------:R0:W-:Y:S01]  /*c260*/  STG.E.U8 desc[UR18][R26.64+0xf9], R3 ;  /* 0x0000f9031a007986 */ /* 0x0001e2000c101112 */
[----:B------:R-:W-:Y:S05]  /*c270*/  BRA `(.L_x_295) ;  /* 0x0000002000807947 */ /* 0x000fea0003800000 */
.L_x_38:
[----:B------:R-:W-:Y:S01]  /*c280*/  ISETP.GE.AND P1, PT, R38, 0x1, PT ;  /* 0x000000012600780c */ /* 0x000fe20003f26270 */
[----:B------:R-:W-:Y:S01]  /*c290*/  FMUL R226, R226, UR20 ;  /* 0x00000014e2e27c20 */ /* 0x000fe20008400000 */
[----:B------:R-:W2:Y:S01]  /*c2a0*/  LDL.LU R227, [R1+0x10] ;  /* 0x0000100001e37983 */ /* 0x000ea20000300800 */
[----:B------:R-:W-:Y:S01]  /*c2b0*/  ISETP.GE.AND P0, PT, R38, 0x9, PT ;  /* 0x000000092600780c */ /* 0x000fe20003f06270 */
[----:B------:R-:W-:Y:S01]  /*c2c0*/  FMUL R225, R225, UR20 ;  /* 0x00000014e1e17c20 */ /* 0x000fe20008400000 */
[C---:B------:R-:W-:Y:S02]  /*c2d0*/  ISETP.LT.OR P4, PT, R35.reuse, 0x1, !P1 ;  /* 0x000000012300780c */ /* 0x040fe40004f81670 */
[C---:B------:R-:W-:Y:S02]  /*c2e0*/  ISETP.LT.OR P5, PT, R35.reuse, 0x2, !P1 ;  /* 0x000000022300780c */ /* 0x040fe40004fa1670 */
[----:B------:R-:W-:Y:S02]  /*c2f0*/  F2FP.SATFINITE.E4M3.F32.PACK_AB_MERGE_C R29, RZ, R226, RZ ;  /* 0x000000e2ff1d723e */ /* 0x000fe400048070ff */
[C---:B------:R-:W-:Y:S01]  /*c300*/  ISETP.LT.OR P3, PT, R35.reuse, 0x1, !P0 ;  /* 0x000000012300780c */ /* 0x040fe20004761670 */
[----:B------:R-:W-:Y:S01]  /*c310*/  FMUL R224, R224, UR20 ;  /* 0x00000014e0e07c20 */ /* 0x000fe20008400000 */
[----:B------:R-:W-:Y:S01]  /*c320*/  ISETP.LT.OR P6, PT, R35, 0xa, !P1 ;  /* 0x0000000a2300780c */ /* 0x000fe20004fc1670 */
[----:B------:R-:W-:Y:S01]  /*c330*/  FMUL R223, R223, UR20 ;  /* 0x00000014dfdf7c20 */ /* 0x000fe20008400000 */
[----:B------:R-:W-:Y:S01]  /*c340*/  F2FP.SATFINITE.E4M3.F32.PACK_AB_MERGE_C R225, RZ, R225, RZ ;  /* 0x000000e1ffe1723e */ /* 0x000fe200048070ff */
[----:B------:R-:W-:Y:S01]  /*c350*/  FMUL R221, R221, UR20 ;  /* 0x00000014dddd7c20 */ /* 0x000fe20008400000 */
[----:B------:R-:W-:Y:S01]  /*c360*/  FMUL R222, R222, UR20 ;  /* 0x00000014dede7c20 */ /* 0x000fe20008400000 */
[----:B------:R0:W-:Y:S01]  /*c370*/  @!P4 STG.E.U8 desc[UR18][R24.64], R29 ;  /* 0x0000001d1800c986 */ /* 0x0001e2000c101112 */
[----:B------:R-:W-:-:S02]  /*c380*/  ISETP.LT.OR P4, PT, R35, 0x2, !P0 ;  /* 0x000000022300780c */ /* 0x000fc40004781670 */
[----:B------:R-:W-:Y:S01]  /*c390*/  F2FP.SATFINITE.E4M3.F32.PACK_AB_MERGE_C R31, RZ, R224, RZ ;  /* 0x000000e0ff1f723e */ /* 0x000fe200048070ff */
[----:B------:R3:W-:Y:S01]  /*c3a0*/  @!P5 STG.E.U8 desc[UR18][R24.64+0x1], R225 ;  /* 0x000001e11800d986 */ /* 0x0007e2000c101112 */
[C---:B------:R-:W-:Y:S02]  /*c3b0*/  ISETP.LT.OR P5, PT, R35.reuse, 0x9, !P1 ;  /* 0x000000092300780c */ /* 0x040fe40004fa1670 */
[----:B------:R-:W-:Y:S01]  /*c3c0*/  F2FP.SATFINITE.E4M3.F32.PACK_AB_MERGE_C R223, RZ, R223, RZ ;  /* 0x000000dfffdf723e */ /* 0x000fe200048070ff */
[----:B------:R-:W-:Y:S01]  /*c3d0*/  FMUL R220, R220, UR20 ;  /* 0x00000014dcdc7c20 */ /* 0x000fe20008400000 */
[----:B------:R-:W-:Y:S01]  /*c3e0*/  F2FP.SATFINITE.E4M3.F32.PACK_AB_MERGE_C R221, RZ, R221, RZ ;  /* 0x000000ddffdd723e */ /* 0x000fe200048070ff */
[----:B------:R-:W-:Y:S01]  /*c3f0*/  @!P3 STG.E.U8 desc[UR18][R26.64], R31 ;  /* 0x0000001f1a00b986 */ /* 0x000fe2000c101112 */
[----:B------:R-:W-:-:S03]  /*c400*/  ISETP.LT.OR P3, PT, R35, 0x9, !P0 ;  /* 0x000000092300780c */ /* 0x000fc60004761670 */
[----:B------:R-:W-:Y:S01]  /*c410*/  @!P4 STG.E.U8 desc[UR18][R26.64+0x1], R223 ;  /* 0x000001df1a00c986 */ /* 0x000fe2000c101112 */
[----:B------:R-:W-:-:S03]  /*c420*/  ISETP.LT.OR P4, PT, R35, 0xa, !P0 ;  /* 0x0000000a2300780c */ /* 0x000fc60004781670 */
[----:B------:R-:W-:Y:S01]  /*c430*/  @!P6 STG.E.U8 desc[UR18][R24.64+0x9], R221 ;  /* 0x000009dd1800e986 */ /* 0x000fe2000c101112 */
[----:B------:R-:W-:Y:S01]  /*c440*/  ISETP.LT.OR P6, PT, R35, 0x12, !P1 ;  /* 0x000000122300780c */ /* 0x000fe20004fc1670 */
[----:B------:R-:W-:Y:S01]  /*c450*/  FMUL R219, R219, UR20 ;  /* 0x00000014dbdb7c20 */ /* 0x000fe20008400000 */
[----:B0-----:R-:W-:Y:S01]  /*c460*/  F2FP.SATFINITE.E4M3.F32.PACK_AB_MERGE_C R29, RZ, R222, RZ ;  /* 0x000000deff1d723e */ /* 0x001fe200048070ff */
[----:B------:R-:W-:Y:S01]  /*c470*/  FMUL R217, R217, UR20 ;  /* 0x00000014d9d97c20 */ /* 0x000fe20008400000 */
[----:B------:R-:W4:Y:S01]  /*c480*/  LDL.LU R226, [R1+0xc] ;  /* 0x00000c0001e27983 */ /* 0x000f220000300800 */
[----:B------:R-:W-:Y:S02]  /*c490*/  F2FP.SATFINITE.E4M3.F32.PACK_AB_MERGE_C R33, RZ, R220, RZ ;  /* 0x000000dcff21723e */ /* 0x000fe400048070ff */
[----:B------:R-:W-:Y:S01]  /*c4a0*/  F2FP.SATFINITE.E4M3.F32.PACK_AB_MERGE_C R219, RZ, R219, RZ ;  /* 0x000000dbffdb723e */ /* 0x000fe200048070ff */
[----:B------:R0:W-:Y:S01]  /*c4b0*/  @!P5 STG.E.U8 desc[UR18][R24.64+0x8], R29 ;  /* 0x0000081d1800d986 */ /* 0x0001e2000c101112 */
[----:B------:R-:W-:-:S02]  /*c4c0*/  ISETP.LT.OR P5, PT, R35, 0x11, !P1 ;  /* 0x000000112300780c */ /* 0x000fc40004fa1670 */
[----:B------:R-:W-:Y:S01]  /*c4d0*/  F2FP.SATFINITE.E4M3.F32.PACK_AB_MERGE_C R217, RZ, R217, RZ ;  /* 0x000000d9ffd9723e */ /* 0x000fe200048070ff */
[----:B---3--:R-:W3:Y:S01]  /*c4e0*/  LDL.LU R225, [R1+0x8] ;  /* 0x0000080001e17983 */ /* 0x008ee20000300800 */
[----:B------:R-:W-:-:S03]  /*c4f0*/  FMUL R218, R218, UR20 ;  /* 0x00000014dada7c20 */ /* 0x000fc60008400000 */
[----:B------:R-:W4:Y:S04]  /*c500*/  LDL.LU R224, [R1+0x4] ;  /* 0x0000040001e07983 */ /* 0x000f280000300800 */
[----:B------:R-:W3:Y:S01]  /*c510*/  LDL.LU R222, [R1] ;  /* 0x0000000001de7983 */ /* 0x000ee20000300800 */
[----:B0-----:R-:W-:Y:S01]  /*c520*/  F2FP.SATFINITE.E4M3.F32.PACK_AB_MERGE_C R29, RZ, R218, RZ ;  /* 0x000000daff1d723e */ /* 0x001fe200048070ff */
[----:B------:R-:W-:Y:S01]  /*c530*/  FMUL R216, R216, UR20 ;  /* 0x00000014d8d87c20 */ /* 0x000fe20008400000 */
[----:B------:R-:W-:Y:S01]  /*c540*/  FMUL R215, R215, UR20 ;  /* 0x00000014d7d77c20 */ /* 0x000fe20008400000 */
[----:B------:R0:W-:Y:S01]  /*c550*/  @!P3 STG.E.U8 desc[UR18][R26.64+0x8], R33 ;  /* 0x000008211a00b986 */ /* 0x0001e2000c101112 */
[----:B------:R-:W-:Y:S01]  /*c560*/  ISETP.LT.OR P3, PT, R35, 0x11, !P0 ;  /* 0x000000112300780c */ /* 0x000fe20004761670 */
[----:B------:R-:W-:Y:S01]  /*c570*/  FMUL R213, R213, UR20 ;  /* 0x00000014d5d57c20 */ /* 0x000fe20008400000 */
[----:B------:R-:W-:Y:S01]  /*c580*/  F2FP.SATFINITE.E4M3.F32.PACK_AB_MERGE_C R31, RZ, R216, RZ ;  /* 0x000000d8ff1f723e */ /* 0x000fe200048070ff */
[----:B------:R-:W-:Y:S01]  /*c590*/  @!P4 STG.E.U8 desc[UR18][R26.64+0x9], R219 ;  /* 0x000009db1a00c986 */ /* 0x000fe2000c101112 */
[C---:B------:R-:W-:Y:S01]  /*c5a0*/  ISETP.LT.OR P4, PT, R35.reuse, 0x12, !P0 ;  /* 0x000000122300780c */ /* 0x040fe20004781670 */
[----:B------:R-:W-:Y:S01]  /*c5b0*/  FMUL R214, R214, UR20 ;  /* 0x00000014d6d67c20 */ /* 0x000fe20008400000 */
[----:B------:R-:W-:Y:S01]  /*c5c0*/  F2FP.SATFINITE.E4M3.F32.PACK_AB_MERGE_C R215, RZ, R215, RZ ;  /* 0x000000d7ffd7723e */ /* 0x000fe200048070ff */
[----:B------:R-:W-:Y:S01]  /*c5d0*/  @!P6 STG.E.U8 desc[UR18][R24.64+0x11], R217 ;  /* 0x000011d91800e986 */ /* 0x000fe2000c101112 */
[C---:B------:R-:W-:Y:S01]  /*c5e0*/  ISETP.LT.OR P6, PT, R35.reuse, 0x1a, !P1 ;  /* 0x0000001a2300780c */ /* 0x040fe20004fc1670 */
[----:B------:R-:W-:Y:S01]  /*c5f0*/  FMUL R212, R212, UR20 ;  /* 0x00000014d4d47c20 */ /* 0x000fe20008400000 */
[----:B------:R-:W-:Y:S01]  /*c600*/  F2FP.SATFINITE.E4M3.F32.PACK_AB_MERGE_C R213, RZ, R213, RZ ;  /* 0x000000d5ffd5723e */ /* 0x000fe200048070ff */
[----:B------:R1:W-:Y:S01]  /*c610*/  @!P5 STG.E.U8 desc[UR18][R24.64+0x10], R29 ;  /* 0x0000101d1800d986 */ /* 0x0003e2000c101112 */
[----:B------:R-:W-:Y:S01]  /*c620*/  ISETP.LT.OR P5, PT, R35, 0x19, !P1 ;  /* 0x000000192300780c */ /* 0x000fe20004fa1670 */
[----:B------:R-:W-:Y:S01]  /*c630*/  FMUL R211, R211, UR20 ;  /* 0x00000014d3d37c20 */ /* 0x000fe20008400000 */
[----:B------:R-:W-:Y:S01]  /*c640*/  FMUL R209, R209, UR20 ;  /* 0x00000014d1d17c20 */ /* 0x000fe20008400000 */
[----:B------:R1:W-:Y:S01]  /*c650*/  @!P3 STG.E.U8 desc[UR18][R26.64+0x10], R31 ;  /* 0x0000101f1a00b986 */ /* 0x0003e2000c101112 */
[C---:B------:R-:W-:Y:S01]  /*c660*/  ISETP.LT.OR P3, PT, R35.reuse, 0x19, !P0 ;  /* 0x000000192300780c */ /* 0x040fe20004761670 */
[----:B------:R-:W-:Y:S01]  /*c670*/  FMUL R210, R210, UR20 ;  /* 0x00000014d2d27c20 */ /* 0x000fe20008400000 */
[----:B0-----:R-:W-:Y:S01]  /*c680*/  F2FP.SATFINITE.E4M3.F32.PACK_AB_MERGE_C R33, RZ, R212, RZ ;  /* 0x000000d4ff21723e */ /* 0x001fe200048070ff */
[----:B------:R-:W-:Y:S01]  /*c690*/  @!P4 STG.E.U8 desc[UR18][R26.64+0x11], R215 ;  /* 0x000011d71a00c986 */ /* 0x000fe2000c101112 */
[C---:B------:R-:W-:Y:S01]  /*c6a0*/  ISETP.LT.OR P4, PT, R35.reuse, 0x1a, !P0 ;  /* 0x0000001a2300780c */ /* 0x040fe20004781670 */
[----:B------:R-:W-:Y:S01]  /*c6b0*/  FMUL R208, R208, UR20 ;  /* 0x00000014d0d07c20 */ /* 0x000fe20008400000 */
[----:B------:R-:W-:Y:S01]  /*c6c0*/  F2FP.SATFINITE.E4M3.F32.PACK_AB_MERGE_C R211, RZ, R211, RZ ;  /* 0x000000d3ffd3723e */ /* 0x000fe200048070ff */
[----:B------:R-:W-:Y:S01]  /*c6d0*/  @!P6 STG.E.U8 desc[UR18][R24.64+0x19], R213 ;  /* 0x000019d51800e986 */ /* 0x000fe2000c101112 */
[----:B------:R-:W-:Y:S01]  /*c6e0*/  ISETP.LT.OR P6, PT, R35, 0x22, !P1 ;  /* 0x000000222300780c */ /* 0x000fe20004fc1670 */
[----:B------:R-:W-:Y:S01]  /*c6f0*/  FMUL R207, R207, UR20 ;  /* 0x00000014cfcf7c20 */ /* 0x000fe20008400000 */
[----:B-1----:R-:W-:Y:S01]  /*c700*/  F2FP.SATFINITE.E4M3.F32.PACK_AB_MERGE_C R29, RZ, R214, RZ ;  /* 0x000000d6ff1d723e */ /* 0x002fe200048070ff */
[----:B------:R-:W-:Y:S01]  /*c710*/  FMUL R205, R205, UR20 ;  /* 0x00000014cdcd7c20 */ /* 0x000fe20008400000 */
[----:B------:R-:W-:Y:S01]  /*c720*/  F2FP.SATFINITE.E4M3.F32.PACK_AB_MERGE_C R209, RZ, R209, RZ ;  /* 0x000000d1ffd1723e */ /* 0x000fe200048070ff */
[----:B------:R-:W-:Y:S01]  /*c730*/  FMUL R206, R206, UR20 ;  /* 0x00000014cece7c20 */ /* 0x000fe20008400000 */
[----:B------:R-:W-:Y:S01]  /*c740*/  F2FP.SATFINITE.E4M3.F32.PACK_AB_MERGE_C R31, RZ, R208, RZ ;  /* 0x000000d0ff1f723e */ /* 0x000fe200048070ff */
[----:B------:R0:W-:Y:S01]  /*c750*/  @!P5 STG.E.U8 desc[UR18][R24.64+0x18], R29 ;  /* 0x0000181d1800d986 */ /* 0x0001e2000c101112 */
[C---:B------:R-:W-:Y:S01]  /*c760*/  ISETP.LT.OR P5, PT, R35.reuse, 0x21, !P1 ;  /* 0x000000212300780c */ /* 0x040fe20004fa1670 */
[----:B------:R-:W-:Y:S01]  /*c770*/  FMUL R204, R204, UR20 ;  /* 0x00000014cccc7c20 */ /* 0x000fe20008400000 */
[----:B------:R-:W-:Y:S01]  /*c780*/  F2FP.SATFINITE.E4M3.F32.PACK_AB_MERGE_C R207, RZ, R207, RZ ;  /* 0x000000cfffcf723e */ /* 0x000fe200048070ff */
[----:B------:R1:W-:Y:S01]  /*c790*/  @!P3 STG.E.U8 desc[UR18][R26.64+0x18], R33 ;  /* 0x000018211a00b986 */ /* 0x0003e2000c101112 */
[----:B------:R-:W-:Y:S01]  /*c7a0*/  ISETP.LT.OR P3, PT, R35, 0x21, !P0 ;  /* 0x000000212300780c */ /* 0x000fe20004761670 */
[----:B------:R-:W-:Y:S01]  /*c7b0*/  FMUL R203, R203, UR20 ;  /* 0x00000014cbcb7c20 */ /* 0x000fe20008400000 */
[----:B------:R-:W-:Y:S01]  /*c7c0*/  F2FP.SATFINITE.E4M3.F32.PACK_AB_MERGE_C R205, RZ, R205, RZ ;  /* 0x000000cdffcd723e */ /* 0x000fe200048070ff */
[----:B------:R-:W-:Y:S01]  /*c7d0*/  @!P4 STG.E.U8 desc[UR18][R26.64+0x19], R211 ;  /* 0x000019d31a00c986 */ /* 0x000fe2000c101112 */
[----:B------:R-:W-:Y:S01]  /*c7e0*/  ISETP.LT.OR P4, PT, R35, 0x22, !P0 ;  /* 0x000000222300780c */ /* 0x000fe20004781670 */
[----:B------:R-:W-:Y:S01]  /*c7f0*/  FMUL R201, R201, UR20 ;  /* 0x00000014c9c97c20 */ /* 0x000fe20008400000 */
[----:B------:R-:W-:Y:S01]  /*c800*/  F2FP.SATFINITE.E4M3.F32.PACK_AB_MERGE_C R203, RZ, R203, RZ ;  /* 0x000000cbffcb723e */ /* 0x000fe200048070ff */
[----:B------:R-:W-:Y:S01]  /*c810*/  @!P6 STG.E.U8 desc[UR18][R24.64+0x21], R209 ;  /* 0x000021d11800e986 */ /* 0x000fe2000c101112 */
[----:B------:R-:W-:Y:S01]  /*c820*/  ISETP.LT.OR P6, PT, R35, 0x2a, !P1 ;  /* 0x0000002a2300780c */ /* 0x000fe20004fc1670 */
[----:B------:R-:W-:Y:S01]  /*c830*/  FMUL R202, R202, UR20 ;  /* 0x00000014caca7c20 */ /* 0x000fe20008400000 */
[----:B0-----:R-:W-:Y:S01]  /*c840*/  F2FP.SATFINITE.E4M3.F32.PACK_AB_MERGE_C R29, RZ, R210, RZ ;  /* 0x000000d2ff1d723e */ /* 0x001fe200048070ff */
[----:B------:R-:W-:Y:S01]  /*c850*/  FMUL R200, R200, UR20 ;  /* 0x00000014c8c87c20 */ /* 0x000fe20008400000 */
[----:B-1----:R-:W-:Y:S01]  /*c860*/  F2FP.SATFINITE.E4M3.F32.PACK_AB_MERGE_C R33, RZ, R204, RZ ;  /* 0x000000ccff21723e */ /* 0x002fe200048070ff */
[----:B------:R-:W-:Y:S01]  /*c870*/  FMUL R199, R199, UR20 ;  /* 0x00000014c7c77c20 */ /* 0x000fe20008400000 */
[----:B------:R-:W-:Y:S01]  /*c880*/  F2FP.SATFINITE.E4M3.F32.PACK_AB_MERGE_C R201, RZ, R201, RZ ;  /* 0x000000c9ffc9723e */ /* 0x000fe200048070ff */
[----:B------:R0:W-:Y:S01]  /*c890*/  @!P5 STG.E.U8 desc[UR18][R24.64+0x20], R29 ;  /* 0x0000201d1800d986 */ /* 0x0001e2000c101112 */
[----:B------:R-:W-:Y:S01]  /*c8a0*/  ISETP.LT.OR P5, PT, R35, 0x29, !P1 ;  /* 0x000000292300780c */ /* 0x000fe20004fa1670 */
[----:B------:R-:W-:Y:S01]  /*c8b0*/  FMUL R197, R197, UR20 ;  /* 0x00000014c5c57c20 */ /* 0x000fe20008400000 */
[----:B------:R-:W-:Y:S01]  /*c8c0*/  F2FP.SATFINITE.E4M3.F32.PACK_AB_MERGE_C R199, RZ, R199, RZ ;  /* 0x000000c7ffc7723e */ /* 0x000fe200048070ff */
[----:B------:R1:W-:Y:S01]  /*c8d0*/  @!P3 STG.E.U8 desc[UR18][R26.64+0x20], R31 ;  /* 0x0000201f1a00b986 */ /* 0x0003e2000c101112 */
[C---:B------:R-:W-:Y:S01]  /*c8e0*/  ISETP.LT.OR P3, PT, R35.reuse, 0x29, !P0 ;  /* 0x000000292300780c */ /* 0x040fe20004761670 */
[----:B------:R-:W-:Y:S01]  /*c8f0*/  FMUL R198, R198, UR20 ;  /* 0x00000014c6c67c20 */ /* 0x000fe20008400000 */
[----:B------:R-:W-:Y:S01]  /*c900*/  F2FP.SATFINITE.E4M3.F32.PACK_AB_MERGE_C R197, RZ, R197, RZ ;  /* 0x000000c5ffc5723e */ /* 0x000fe200048070ff */
[----:B------:R-:W-:Y:S01]  /*c910*/  @!P4 STG.E.U8 desc[UR18][R26.64+0x21], R207 ;  /* 0x000021cf1a00c986 */ /* 0x000fe2000c101112 */
[----:B------:R-:W-:Y:S01]  /*c920*/  ISETP.LT.OR P4, PT, R35, 0x2a, !P0 ;  /* 0x0000002a2300780c */ /* 0x000fe20004781670 */
[----:B------:R-:W-:Y:S01]  /*c930*/  FMUL R196, R196, UR20 ;  /* 0x00000014c4c47c20 */ /* 0x000fe20008400000 */
[----:B------:R-:W-:Y:S01]  /*c940*/  FMUL R195, R195, UR20 ;  /* 0x00000014c3c37c20 */ /* 0x000fe20008400000 */
        /* <DEDUP_REMOVED lines=27> */
[----:B------:R-:W-:Y:S01]  /*cb00*/  FMUL R186, R186, UR20 ;  /* 0x00000014baba7c20 */ /* 0x000fe20008400000 */
        /* <DEDUP_REMOVED lines=156> */
[----:B-----5:R-:W-:Y:S01]  /*d4d0*/  FMUL R0, R0, UR20 ;  /* 0x0000001400007c20 */ /* 0x020fe20008400000 */
[----:B-1----:R-:W-:Y:S01]  /*d4e0*/  F2FP.SATFINITE.E4M3.F32.PACK_AB_MERGE_C R33, RZ, R164, RZ ;  /* 0x000000a4ff21723e */ /* 0x002fe200048070ff */
        /* <DEDUP_REMOVED lines=9> */
[----:B------:R-:W-:Y:S01]  /*d580*/  FMUL R4, R4, UR20 ;  /* 0x0000001404047c20 */ /* 0x000fe20008400000 */
[----:B------:R-:W-:Y:S01]  /*d590*/  @!P4 STG.E.U8 desc[UR18][R26.64+0x71], R167 ;  /* 0x000071a71a00c986 */ /* 0x000fe2000c101112 */
[----:B------:R-:W-:-:S03]  /*d5a0*/  ISETP.LT.OR P4, PT, R35, 0x7a, !P0 ;  /* 0x0000007a2300780c */ /* 0x000fc60004781670 */
[----:B------:R-:W-:Y:S01]  /*d5b0*/  @!P6 STG.E.U8 desc[UR18][R24.64+0x79], R165 ;  /* 0x000079a51800e986 */ /* 0x000fe2000c101112 */
[----:B------:R-:W-:Y:S02]  /*d5c0*/  ISETP.LT.OR P6, PT, R35, 0x82, !P1 ;  /* 0x000000822300780c */ /* 0x000fe40004fc1670 */
[----:B0-----:R-:W-:Y:S01]  /*d5d0*/  F2FP.SATFINITE.E4M3.F32.PACK_AB_MERGE_C R29, RZ, R166, RZ ;  /* 0x000000a6ff1d723e */ /* 0x001fe200048070ff */
[----:B------:R-:W4:Y:S01]  /*d5e0*/  LDL.LU R220, [R1+0x14] ;  /* 0x0000140001dc7983 */ /* 0x000f220000300800 */
[----:B-1----:R-:W-:-:S03]  /*d5f0*/  F2FP.SATFINITE.E4M3.F32.PACK_AB_MERGE_C R31, RZ, R160, RZ ;  /* 0x000000a0ff1f723e */ /* 0x002fc600048070ff */
[----:B------:R0:W-:Y:S01]  /*d600*/  @!P5 STG.E.U8 desc[UR18][R24.64+0x78], R29 ;  /* 0x0000781d1800d986 */ /* 0x0001e2000c101112 */
[----:B------:R-:W-:-:S03]  /*d610*/  ISETP.LT.OR P5, PT, R35, 0x81, !P1 ;  /* 0x000000812300780c */ /* 0x000fc60004fa1670 */
[----:B------:R1:W-:Y:S01]  /*d620*/  @!P3 STG.E.U8 desc[UR18][R26.64+0x78], R33 ;  /* 0x000078211a00b986 */ /* 0x0003e2000c101112 */
[----:B------:R-:W-:-:S03]  /*d630*/  ISETP.LT.OR P3, PT, R35, 0x81, !P0 ;  /* 0x000000812300780c */ /* 0x000fc60004761670 */
        /* <DEDUP_REMOVED lines=26> */
[----:B0-----:R-:W-:Y:S02]  /*d7e0*/  F2FP.SATFINITE.E4M3.F32.PACK_AB_MERGE_C R29, RZ, R154, RZ ;  /* 0x0000009aff1d723e */ /* 0x001fe400048070ff */
[----:B-1----:R-:W-:-:S03]  /*d7f0*/  F2FP.SATFINITE.E4M3.F32.PACK_AB_MERGE_C R33, RZ, R20, RZ ;  /* 0x00000014ff21723e */ /* 0x002fc600048070ff */
[----:B------:R0:W-:Y:S01]  /*d800*/  @!P5 STG.E.U8 desc[UR18][R24.64+0x90], R29 ;  /* 0x0000901d1800d986 */ /* 0x0001e2000c101112 */
[----:B------:R-:W-:-:S03]  /*d810*/  ISETP.LT.OR P5, PT, R35, 0x99, !P1 ;  /* 0x000000992300780c */ /* 0x000fc60004fa1670 */
[----:B------:R-:W-:Y:S01]  /*d820*/  @!P3 STG.E.U8 desc[UR18][R26.64+0x90], R31 ;  /* 0x0000901f1a00b986 */ /* 0x000fe2000c101112 */
[----:B------:R-:W-:-:S03]  /*d830*/  ISETP.LT.OR P3, PT, R35, 0x99, !P0 ;  /* 0x000000992300780c */ /* 0x000fc60004761670 */
[----:B------:R1:W-:Y:S01]  /*d840*/  @!P4 STG.E.U8 desc[UR18][R26.64+0x91], R23 ;  /* 0x000091171a00c986 */ /* 0x0003e2000c101112 */
[----:B------:R-:W-:-:S03]  /*d850*/  ISETP.LT.OR P4, PT, R35, 0x9a, !P0 ;  /* 0x0000009a2300780c */ /* 0x000fc60004781670 */
[----:B------:R2:W-:Y:S01]  /*d860*/  @!P6 STG.E.U8 desc[UR18][R24.64+0x99], R21 ;  /* 0x000099151800e986 */ /* 0x0005e2000c101112 */
[----:B------:R-:W-:Y:S02]  /*d870*/  ISETP.LT.OR P6, PT, R35, 0xa2, !P1 ;  /* 0x000000a22300780c */ /* 0x000fe40004fc1670 */
[----:B0-----:R-:W-:-:S05]  /*d880*/  F2FP.SATFINITE.E4M3.F32.PACK_AB_MERGE_C R29, RZ, R22, RZ ;  /* 0x00000016ff1d723e */ /* 0x001fca00048070ff */
[----:B------:R-:W-:Y:S01]  /*d890*/  @!P5 STG.E.U8 desc[UR18][R24.64+0x98], R29 ;  /* 0x0000981d1800d986 */ /* 0x000fe2000c101112 */
[C---:B------:R-:W-:Y:S02]  /*d8a0*/  ISETP.LT.OR P5, PT, R35.reuse, 0xa1, !P1 ;  /* 0x000000a12300780c */ /* 0x040fe40004fa1670 */
[----:B-1----:R-:W-:Y:S01]  /*d8b0*/  F2FP.SATFINITE.E4M3.F32.PACK_AB_MERGE_C R23, RZ, R18, RZ ;  /* 0x00000012ff17723e */ /* 0x002fe200048070ff */
[----:B------:R-:W-:Y:S01]  /*d8c0*/  @!P3 STG.E.U8 desc[UR18][R26.64+0x98], R33 ;  /* 0x000098211a00b986 */ /* 0x000fe2000c101112 */
[C---:B------:R-:W-:Y:S02]  /*d8d0*/  ISETP.LT.OR P3, PT, R35.reuse, 0xa1, !P0 ;  /* 0x000000a12300780c */ /* 0x040fe40004761670 */
[----:B--2---:R-:W-:Y:S01]  /*d8e0*/  F2FP.SATFINITE.E4M3.F32.PACK_AB_MERGE_C R21, RZ, R16, RZ ;  /* 0x00000010ff15723e */ /* 0x004fe200048070ff */
[----:B------:R0:W-:Y:S01]  /*d8f0*/  @!P4 STG.E.U8 desc[UR18][R26.64+0x99], R19 ;  /* 0x000099131a00c986 */ /* 0x0001e2000c101112 */
[----:B------:R-:W-:-:S03]  /*d900*/  ISETP.LT.OR P4, PT, R35, 0xa2, !P0 ;  /* 0x000000a22300780c */ /* 0x000fc60004781670 */
[----:B------:R1:W-:Y:S01]  /*d910*/  @!P6 STG.E.U8 desc[UR18][R24.64+0xa1], R17 ;  /* 0x0000a1111800e986 */ /* 0x0003e2000c101112 */
[----:B------:R-:W-:-:S03]  /*d920*/  ISETP.LT.OR P6, PT, R35, 0xaa, !P1 ;  /* 0x000000aa2300780c */ /* 0x000fc60004fc1670 */
[----:B------:R-:W-:Y:S01]  /*d930*/  @!P5 STG.E.U8 desc[UR18][R24.64+0xa0], R23 ;  /* 0x0000a0171800d986 */ /* 0x000fe2000c101112 */
[----:B------:R-:W-:-:S03]  /*d940*/  ISETP.LT.OR P5, PT, R35, 0xa9, !P1 ;  /* 0x000000a92300780c */ /* 0x000fc60004fa1670 */
[----:B------:R-:W-:Y:S01]  /*d950*/  @!P3 STG.E.U8 desc[UR18][R26.64+0xa0], R21 ;  /* 0x0000a0151a00b986 */ /* 0x000fe2000c101112 */
[C---:B------:R-:W-:Y:S02]  /*d960*/  ISETP.LT.OR P3, PT, R35.reuse, 0xa9, !P0 ;  /* 0x000000a92300780c */ /* 0x040fe40004761670 */
[----:B0-----:R-:W-:Y:S01]  /*d970*/  F2FP.SATFINITE.E4M3.F32.PACK_AB_MERGE_C R19, RZ, R14, RZ ;  /* 0x0000000eff13723e */ /* 0x001fe200048070ff */
[----:B------:R0:W-:Y:S01]  /*d980*/  @!P4 STG.E.U8 desc[UR18][R26.64+0xa1], R15 ;  /* 0x0000a10f1a00c986 */ /* 0x0001e2000c101112 */
[C---:B------:R-:W-:Y:S02]  /*d990*/  ISETP.LT.OR P4, PT, R35.reuse, 0xaa, !P0 ;  /* 0x000000aa2300780c */ /* 0x040fe40004781670 */
[----:B-1----:R-:W-:Y:S01]  /*d9a0*/  F2FP.SATFINITE.E4M3.F32.PACK_AB_MERGE_C R17, RZ, R12, RZ ;  /* 0x0000000cff11723e */ /* 0x002fe200048070ff */
        /* <DEDUP_REMOVED lines=15> */
[----:B0-----:R-:W-:Y:S02]  /*daa0*/  F2FP.SATFINITE.E4M3.F32.PACK_AB_MERGE_C R11, RZ, R6, RZ ;  /* 0x00000006ff0b723e */ /* 0x001fe400048070ff */
[C---:B------:R-:W-:Y:S01]  /*dab0*/  ISETP.LT.OR P3, PT, R35.reuse, 0xb9, !P0 ;  /* 0x000000b92300780c */ /* 0x040fe20004761670 */
[----:B------:R0:W-:Y:S01]  /*dac0*/  @!P4 STG.E.U8 desc[UR18][R26.64+0xb1], R7 ;  /* 0x0000b1071a00c986 */ /* 0x0001e2000c101112 */
[----:B-1----:R-:W-:Y:S02]  /*dad0*/  F2FP.SATFINITE.E4M3.F32.PACK_AB_MERGE_C R9, RZ, R4, RZ ;  /* 0x00000004ff09723e */ /* 0x002fe400048070ff */
[----:B------:R-:W-:Y:S01]  /*dae0*/  ISETP.LT.OR P4, PT, R35, 0xba, !P0 ;  /* 0x000000ba2300780c */ /* 0x000fe20004781670 */
[----:B------:R1:W-:Y:S04]  /*daf0*/  @!P6 STG.E.U8 desc[UR18][R24.64+0xb9], R5 ;  /* 0x0000b9051800e986 */ /* 0x0003e8000c101112 */
[----:B------:R2:W-:Y:S01]  /*db00*/  @!P5 STG.E.U8 desc[UR18][R24.64+0xb8], R11 ;  /* 0x0000b80b1800d986 */ /* 0x0005e2000c101112 */
[----:B------:R-:W-:Y:S01]  /*db10*/  FMUL R4, R227, UR20 ;  /* 0x00000014e3047c20 */ /* 0x000fe20008400000 */
[----:B------:R-:W-:-:S02]  /*db20*/  ISETP.LT.OR P5, PT, R35, 0xc1, !P1 ;  /* 0x000000c12300780c */ /* 0x000fc40004fa1670 */
[----:B0-----:R-:W-:Y:S02]  /*db30*/  F2FP.SATFINITE.E4M3.F32.PACK_AB_MERGE_C R7, RZ, R3, RZ ;  /* 0x00000003ff07723e */ /* 0x001fe400048070ff */
[----:B-1----:R-:W-:Y:S01]  /*db40*/  F2FP.SATFINITE.E4M3.F32.PACK_AB_MERGE_C R5, RZ, R0, RZ ;  /* 0x00000000ff05723e */ /* 0x002fe200048070ff */
[----:B---3--:R-:W-:Y:S01]  /*db50*/  FMUL R0, R222, UR20 ;  /* 0x00000014de007c20 */ /* 0x008fe20008400000 */
[----:B------:R-:W-:Y:S01]  /*db60*/  ISETP.LT.OR P6, PT, R35, 0xc2, !P1 ;  /* 0x000000c22300780c */ /* 0x000fe20004fc1670 */
[----:B------:R-:W3:Y:S01]  /*db70*/  LDL.LU R222, [R1+0x20] ;  /* 0x0000200001de7983 */ /* 0x000ee20000300800 */
[----:B--2---:R-:W-:Y:S02]  /*db80*/  F2FP.SATFINITE.E4M3.F32.PACK_AB_MERGE_C R11, RZ, R2, RZ ;  /* 0x00000002ff0b723e */ /* 0x004fe400048070ff */
[----:B------:R-:W-:Y:S01]  /*db90*/  F2FP.SATFINITE.E4M3.F32.PACK_AB_MERGE_C R13, RZ, R0, RZ ;  /* 0x00000000ff0d723e */ /* 0x000fe200048070ff */
[----:B----4-:R-:W-:Y:S01]  /*dba0*/  FMUL R0, R224, UR20 ;  /* 0x00000014e0007c20 */ /* 0x010fe20008400000 */
[----:B------:R-:W-:Y:S01]  /*dbb0*/  FMUL R2, R225, UR20 ;  /* 0x00000014e1027c20 */ /* 0x000fe20008400000 */
[----:B------:R-:W2:Y:S04]  /*dbc0*/  LDL.LU R224, [R1+0x24] ;  /* 0x0000240001e07983 */ /* 0x000ea80000300800 */
[----:B------:R-:W4:Y:S01]  /*dbd0*/  LDL.LU R225, [R1+0x28] ;  /* 0x0000280001e17983 */ /* 0x000f220000300800 */
[----:B------:R-:W-:-:S03]  /*dbe0*/  FMUL R3, R226, UR20 ;  /* 0x00000014e2037c20 */ /* 0x000fc60008400000 */
[----:B------:R-:W4:Y:S04]  /*dbf0*/  LDL.LU R226, [R1+0x2c] ;  /* 0x00002c0001e27983 */ /* 0x000f280000300800 */
[----:B------:R-:W4:Y:S04]  /*dc00*/  LDL.LU R227, [R1+0x30] ;  /* 0x0000300001e37983 */ /* 0x000f280000300800 */
[----:B------:R-:W-:Y:S01]  /*dc10*/  @!P3 STG.E.U8 desc[UR18][R26.64+0xb8], R9 ;  /* 0x0000b8091a00b986 */ /* 0x000fe2000c101112 */
[----:B------:R-:W-:-:S03]  /*dc20*/  ISETP.LT.OR P3, PT, R35, 0xc1, !P0 ;  /* 0x000000c12300780c */ /* 0x000fc60004761670 */
[----:B------:R0:W-:Y:S01]  /*dc30*/  @!P4 STG.E.U8 desc[UR18][R26.64+0xb9], R7 ;  /* 0x0000b9071a00c986 */ /* 0x0001e2000c101112 */
[----:B------:R-:W-:-:S03]  /*dc40*/  ISETP.LT.OR P4, PT, R35, 0xc2, !P0 ;  /* 0x000000c22300780c */ /* 0x000fc60004781670 */
[----:B------:R-:W-:Y:S01]  /*dc50*/  @!P5 STG.E.U8 desc[UR18][R24.64+0xc0], R11 ;  /* 0x0000c00b1800d986 */ /* 0x000fe2000c101112 */
[----:B------:R-:W-:-:S03]  /*dc60*/  ISETP.LT.OR P5, PT, R35, 0xc9, !P1 ;  /* 0x000000c92300780c */ /* 0x000fc60004fa1670 */
[----:B------:R1:W-:Y:S01]  /*dc70*/  @!P6 STG.E.U8 desc[UR18][R24.64+0xc1], R5 ;  /* 0x0000c1051800e986 */ /* 0x0003e2000c101112 */
[----:B0-----:R-:W-:-:S03]  /*dc80*/  F2FP.SATFINITE.E4M3.F32.PACK_AB_MERGE_C R7, RZ, R0, RZ ;  /* 0x00000000ff07723e */ /* 0x001fc600048070ff */
[----:B------:R-:W-:Y:S01]  /*dc90*/  @!P3 STG.E.U8 desc[UR18][R26.64+0xc0], R13 ;  /* 0x0000c00d1a00b986 */ /* 0x000fe2000c101112 */
[C---:B------:R-:W-:Y:S02]  /*dca0*/  ISETP.LT.OR P6, PT, R35.reuse, 0xca, !P1 ;  /* 0x000000ca2300780c */ /* 0x040fe40004fc1670 */
[----:B-1----:R-:W-:Y:S01]  /*dcb0*/  F2FP.SATFINITE.E4M3.F32.PACK_AB_MERGE_C R5, RZ, R2, RZ ;  /* 0x00000002ff05723e */ /* 0x002fe200048070ff */
[----:B------:R0:W-:Y:S01]  /*dcc0*/  @!P4 STG.E.U8 desc[UR18][R26.64+0xc1], R7 ;  /* 0x0000c1071a00c986 */ /* 0x0001e2000c101112 */
[C---:B------:R-:W-:Y:S02]  /*dcd0*/  ISETP.LT.OR P3, PT, R35.reuse, 0xc9, !P0 ;  /* 0x000000c92300780c */ /* 0x040fe40004761670 */
[C---:B------:R-:W-:Y:S01]  /*dce0*/  ISETP.LT.OR P4, PT, R35.reuse, 0xca, !P0 ;  /* 0x000000ca2300780c */ /* 0x040fe20004781670 */
[----:B------:R1:W-:Y:S01]  /*dcf0*/  @!P5 STG.E.U8 desc[UR18][R24.64+0xc8], R5 ;  /* 0x0000c8051800d986 */ /* 0x0003e2000c101112 */
[----:B------:R-:W-:Y:S02]  /*dd00*/  ISETP.LT.OR P5, PT, R35, 0xd1, !P1 ;  /* 0x000000d12300780c */ /* 0x000fe40004fa1670 */
[----:B------:R-:W-:-:S02]  /*dd10*/  F2FP.SATFINITE.E4M3.F32.PACK_AB_MERGE_C R9, RZ, R3, RZ ;  /* 0x00000003ff09723e */ /* 0x000fc400048070ff */
[----:B------:R-:W-:-:S03]  /*dd20*/  F2FP.SATFINITE.E4M3.F32.PACK_AB_MERGE_C R11, RZ, R4, RZ ;  /* 0x00000004ff0b723e */ /* 0x000fc600048070ff */
[----:B------:R1:W-:Y:S04]  /*dd30*/  @!P6 STG.E.U8 desc[UR18][R24.64+0xc9], R9 ;  /* 0x0000c9091800e986 */ /* 0x0003e8000c101112 */
[----:B------:R-:W-:Y:S01]  /*dd40*/  @!P3 STG.E.U8 desc[UR18][R26.64+0xc8], R11 ;  /* 0x0000c80b1a00b986 */ /* 0x000fe2000c101112 */
[----:B------:R-:W-:-:S03]  /*dd50*/  FMUL R0, R220, UR20 ;  /* 0x00000014dc007c20 */ /* 0x000fc60008400000 */
[----:B------:R-:W4:Y:S02]  /*dd60*/  LDL.LU R220, [R1+0x34] ;  /* 0x0000340001dc7983 */ /* 0x000f240000300800 */
[----:B0-----:R-:W-:Y:S01]  /*dd70*/  F2FP.SATFINITE.E4M3.F32.PACK_AB_MERGE_C R7, RZ, R0, RZ ;  /* 0x00000000ff07723e */ /* 0x001fe200048070ff */
[----:B------:R-:W-:Y:S02]  /*dd80*/  FMUL R2, R221, UR20 ;  /* 0x00000014dd027c20 */ /* 0x000fe40008400000 */
[----:B------:R-:W4:Y:S03]  /*dd90*/  LDL.LU R221, [R1+0x38] ;  /* 0x0000380001dd7983 */ /* 0x000f260000300800 */
[----:B-1----:R-:W-:Y:S01]  /*dda0*/  F2FP.SATFINITE.E4M3.F32.PACK_AB_MERGE_C R5, RZ, R2, RZ ;  /* 0x00000002ff05723e */ /* 0x002fe200048070ff */
[----:B------:R-:W-:Y:S04]  /*ddb0*/  @!P4 STG.E.U8 desc[UR18][R26.64+0xc9], R7 ;  /* 0x0000c9071a00c986 */ /* 0x000fe8000c101112 */
[----:B------:R0:W-:Y:S01]  /*ddc0*/  @!P5 STG.E.U8 desc[UR18][R24.64+0xd0], R5 ;  /* 0x0000d0051800d986 */ /* 0x0001e2000c101112 */
[----:B------:R-:W-:-:S03]  /*ddd0*/  FMUL R3, R223, UR20 ;  /* 0x00000014df037c20 */ /* 0x000fc60008400000 */
[----:B------:R-:W4:Y:S02]  /*dde0*/  LDL.LU R223, [R1+0x3c] ;  /* 0x00003c0001df7983 */ /* 0x000f240000300800 */
[----:B------:R-:W-:Y:S01]  /*ddf0*/  F2FP.SATFINITE.E4M3.F32.PACK_AB_MERGE_C R9, RZ, R3, RZ ;  /* 0x00000003ff09723e */ /* 0x000fe200048070ff */
[----:B---3--:R-:W-:Y:S02]  /*de00*/  FMUL R0, R222, UR20 ;  /* 0x00000014de007c20 */ /* 0x008fe40008400000 */
[----:B------:R-:W3:Y:S03]  /*de10*/  LDL.LU R222, [R1+0x40] ;  /* 0x0000400001de7983 */ /* 0x000ee60000300800 */
[----:B------:R-:W-:Y:S01]  /*de20*/  F2FP.SATFINITE.E4M3.F32.PACK_AB_MERGE_C R13, RZ, R0, RZ ;  /* 0x00000000ff0d723e */ /* 0x000fe200048070ff */
[----:B--2---:R-:W-:Y:S02]  /*de30*/  FMUL R2, R224, UR20 ;  /* 0x00000014e0027c20 */ /* 0x004fe40008400000 */
[----:B------:R-:W2:Y:S01]  /*de40*/  LDL.LU R224, [R1+0x44] ;  /* 0x0000440001e07983 */ /* 0x000ea20000300800 */
[----:B----4-:R-:W-:-:S03]  /*de50*/  FMUL R0, R225, UR20 ;  /* 0x00000014e1007c20 */ /* 0x010fc60008400000 */
[----:B------:R-:W4:Y:S01]  /*de60*/  LDL.LU R225, [R1+0x48] ;  /* 0x0000480001e17983 */ /* 0x000f220000300800 */
[----:B------:R-:W-:Y:S01]  /*de70*/  FMUL R3, R226, UR20 ;  /* 0x00000014e2037c20 */ /* 0x000fe20008400000 */
[----:B0-----:R-:W-:Y:S02]  /*de80*/  F2FP.SATFINITE.E4M3.F32.PACK_AB_MERGE_C R5, RZ, R0, RZ ;  /* 0x00000000ff05723e */ /* 0x001fe400048070ff */
[----:B------:R-:W4:Y:S01]  /*de90*/  LDL.LU R226, [R1+0x4c] ;  /* 0x00004c0001e27983 */ /* 0x000f220000300800 */
[----:B------:R-:W-:-:S03]  /*dea0*/  FMUL R0, R227, UR20 ;  /* 0x00000014e3007c20 */ /* 0x000fc60008400000 */
[----:B------:R-:W4:Y:S01]  /*deb0*/  LDL.LU R227, [R1+0x50] ;  /* 0x0000500001e37983 */ /* 0x000f220000300800 */
[C---:B------:R-:W-:Y:S02]  /*dec0*/  ISETP.LT.OR P6, PT, R35.reuse, 0xd2, !P1 ;  /* 0x000000d22300780c */ /* 0x040fe40004fc1670 */
[C---:B------:R-:W-:Y:S01]  /*ded0*/  ISETP.LT.OR P4, PT, R35.reuse, 0xd2, !P0 ;  /* 0x000000d22300780c */ /* 0x040fe20004781670 */
[----:B------:R-:W4:Y:S01]  /*dee0*/  LDL.LU R218, [R1+0x54] ;  /* 0x0000540001da7983 */ /* 0x000f220000300800 */
[C---:B------:R-:W-:Y:S02]  /*def0*/  ISETP.LT.OR P3, PT, R35.reuse, 0xd1, !P0 ;  /* 0x000000d12300780c */ /* 0x040fe40004761670 */
[----:B------:R-:W-:Y:S02]  /*df00*/  ISETP.LT.OR P5, PT, R35, 0xd9, !P1 ;  /* 0x000000d92300780c */ /* 0x000fe40004fa1670 */
[----:B------:R-:W-:Y:S02]  /*df10*/  F2FP.SATFINITE.E4M3.F32.PACK_AB_MERGE_C R7, RZ, R2, RZ ;  /* 0x00000002ff07723e */ /* 0x000fe400048070ff */
[----:B------:R-:W-:-:S03]  /*df20*/  F2FP.SATFINITE.E4M3.F32.PACK_AB_MERGE_C R11, RZ, R0, RZ ;  /* 0x00000000ff0b723e */ /* 0x000fc600048070ff */
[----:B------:R0:W-:Y:S01]  /*df30*/  @!P6 STG.E.U8 desc[UR18][R24.64+0xd1], R9 ;  /* 0x0000d1091800e986 */ /* 0x0001e2000c101112 */
[----:B------:R-:W-:-:S03]  /*df40*/  ISETP.LT.OR P6, PT, R35, 0xda, !P1 ;  /* 0x000000da2300780c */ /* 0x000fc60004fc1670 */
[----:B------:R-:W-:Y:S01]  /*df50*/  @!P4 STG.E.U8 desc[UR18][R26.64+0xd1], R7 ;  /* 0x0000d1071a00c986 */ /* 0x000fe2000c101112 */
[----:B------:R-:W-:-:S03]  /*df60*/  ISETP.LT.OR P4, PT, R35, 0xda, !P0 ;  /* 0x000000da2300780c */ /* 0x000fc60004781670 */
[----:B------:R-:W-:Y:S01]  /*df70*/  @!P3 STG.E.U8 desc[UR18][R26.64+0xd0], R13 ;  /* 0x0000d00d1a00b986 */ /* 0x000fe2000c101112 */
[----:B0-----:R-:W-:-:S03]  /*df80*/  F2FP.SATFINITE.E4M3.F32.PACK_AB_MERGE_C R9, RZ, R3, RZ ;  /* 0x00000003ff09723e */ /* 0x001fc600048070ff */
[----:B------:R0:W-:Y:S04]  /*df90*/  @!P5 STG.E.U8 desc[UR18][R24.64+0xd8], R5 ;  /* 0x0000d8051800d986 */ /* 0x0001e8000c101112 */
[----:B------:R1:W-:Y:S01]  /*dfa0*/  @!P6 STG.E.U8 desc[UR18][R24.64+0xd9], R9 ;  /* 0x0000d9091800e986 */ /* 0x0003e2000c101112 */
[----:B------:R-:W-:-:S03]  /*dfb0*/  FMUL R0, R220, UR20 ;  /* 0x00000014dc007c20 */ /* 0x000fc60008400000 */
[----:B------:R-:W4:Y:S02]  /*dfc0*/  LDL.LU R220, [R1+0x58] ;  /* 0x0000580001dc7983 */ /* 0x000f240000300800 */
[----:B0-----:R-:W-:Y:S01]  /*dfd0*/  F2FP.SATFINITE.E4M3.F32.PACK_AB_MERGE_C R5, RZ, R0, RZ ;  /* 0x00000000ff05723e */ /* 0x001fe200048070ff */
[----:B------:R-:W-:Y:S02]  /*dfe0*/  FMUL R2, R221, UR20 ;  /* 0x00000014dd027c20 */ /* 0x000fe40008400000 */
[----:B------:R-:W4:Y:S03]  /*dff0*/  LDL.LU R221, [R1+0x5c] ;  /* 0x00005c0001dd7983 */ /* 0x000f260000300800 */
[----:B------:R-:W-:Y:S01]  /*e000*/  F2FP.SATFINITE.E4M3.F32.PACK_AB_MERGE_C R7, RZ, R2, RZ ;  /* 0x00000002ff07723e */ /* 0x000fe200048070ff */
[----:B------:R0:W-:Y:S01]  /*e010*/  @!P4 STG.E.U8 desc[UR18][R26.64+0xd9], R5 ;  /* 0x0000d9051a00c986 */ /* 0x0001e2000c101112 */
[----:B------:R-:W-:-:S03]  /*e020*/  FMUL R3, R223, UR20 ;  /* 0x00000014df037c20 */ /* 0x000fc60008400000 */
[----:B------:R-:W4:Y:S02]  /*e030*/  LDL.LU R223, [R1+0x60] ;  /* 0x0000600001df7983 */ /* 0x000f240000300800 */
[----:B-1----:R-:W-:Y:S01]  /*e040*/  F2FP.SATFINITE.E4M3.F32.PACK_AB_MERGE_C R9, RZ, R3, RZ ;  /* 0x00000003ff09723e */ /* 0x002fe200048070ff */
[----:B---3--:R-:W-:Y:S02]  /*e050*/  FMUL R4, R222, UR20 ;  /* 0x00000014de047c20 */ /* 0x008fe40008400000 */
[----:B------:R-:W3:Y:S01]  /*e060*/  LDL.LU R222, [R1+0x64] ;  /* 0x0000640001de7983 */ /* 0x000ee20000300800 */
[----:B--2---:R-:W-:-:S03]  /*e070*/  FMUL R0, R224, UR20 ;  /* 0x00000014e0007c20 */ /* 0x004fc60008400000 */
[----:B------:R-:W2:Y:S01]  /*e080*/  LDL.LU R224, [R1+0x68] ;  /* 0x0000680001e07983 */ /* 0x000ea20000300800 */
[----:B----4-:R-:W-:Y:S01]  /*e090*/  FMUL R2, R225, UR20 ;  /* 0x00000014e1027c20 */ /* 0x010fe20008400000 */
[----:B0-----:R-:W-:Y:S02]  /*e0a0*/  F2FP.SATFINITE.E4M3.F32.PACK_AB_MERGE_C R5, RZ, R0, RZ ;  /* 0x00000000ff05723e */ /* 0x001fe400048070ff */
[----:B------:R-:W4:Y:S01]  /*e0b0*/  LDL.LU R225, [R1+0x6c] ;  /* 0x00006c0001e17983 */ /* 0x000f220000300800 */
[----:B------:R-:W-:-:S03]  /*e0c0*/  FMUL R3, R226, UR20 ;  /* 0x00000014e2037c20 */ /* 0x000fc60008400000 */
[----:B------:R-:W4:Y:S01]  /*e0d0*/  LDL.LU R226, [R1+0x70] ;  /* 0x0000700001e27983 */ /* 0x000f220000300800 */
[----:B------:R-:W-:-:S03]  /*e0e0*/  FMUL R0, R227, UR20 ;  /* 0x00000014e3007c20 */ /* 0x000fc60008400000 */
[----:B------:R-:W4:Y:S01]  /*e0f0*/  LDL.LU R227, [R1+0x74] ;  /* 0x0000740001e37983 */ /* 0x000f220000300800 */
[C---:B------:R-:W-:Y:S02]  /*e100*/  ISETP.LT.OR P3, PT, R35.reuse, 0xd9, !P0 ;  /* 0x000000d92300780c */ /* 0x040fe40004761670 */
[C---:B------:R-:W-:Y:S02]  /*e110*/  ISETP.LT.OR P5, PT, R35.reuse, 0xe1, !P1 ;  /* 0x000000e12300780c */ /* 0x040fe40004fa1670 */
[C---:B------:R-:W-:Y:S02]  /*e120*/  ISETP.LT.OR P6, PT, R35.reuse, 0xe2, !P1 ;  /* 0x000000e22300780c */ /* 0x040fe40004fc1670 */
[----:B------:R-:W-:-:S07]  /*e130*/  ISETP.LT.OR P4, PT, R35, 0xe2, !P0 ;  /* 0x000000e22300780c */ /* 0x000fce0004781670 */
[----:B------:R-:W-:Y:S01]  /*e140*/  @!P3 STG.E.U8 desc[UR18][R26.64+0xd8], R11 ;  /* 0x0000d80b1a00b986 */ /* 0x000fe2000c101112 */
[----:B------:R-:W-:-:S03]  /*e150*/  ISETP.LT.OR P3, PT, R35, 0xe1, !P0 ;  /* 0x000000e12300780c */ /* 0x000fc60004761670 */
[----:B------:R0:W-:Y:S01]  /*e160*/  @!P5 STG.E.U8 desc[UR18][R24.64+0xe0], R7 ;  /* 0x0000e0071800d986 */ /* 0x0001e2000c101112 */
[----:B------:R-:W-:-:S03]  /*e170*/  ISETP.LT.OR P5, PT, R35, 0xe9, !P1 ;  /* 0x000000e92300780c */ /* 0x000fc60004fa1670 */
[----:B------:R1:W-:Y:S01]  /*e180*/  @!P6 STG.E.U8 desc[UR18][R24.64+0xe1], R9 ;  /* 0x0000e1091800e986 */ /* 0x0003e2000c101112 */
[----:B------:R-:W-:Y:S02]  /*e190*/  ISETP.LT.OR P6, PT, R35, 0xea, !P1 ;  /* 0x000000ea2300780c */ /* 0x000fe40004fc1670 */
[----:B------:R-:W-:Y:S01]  /*e1a0*/  F2FP.SATFINITE.E4M3.F32.PACK_AB_MERGE_C R13, RZ, R4, RZ ;  /* 0x00000004ff0d723e */ /* 0x000fe200048070ff */
[----:B------:R1:W-:Y:S01]  /*e1b0*/  @!P4 STG.E.U8 desc[UR18][R26.64+0xe1], R5 ;  /* 0x0000e1051a00c986 */ /* 0x0003e2000c101112 */
[----:B0-----:R-:W-:-:S03]  /*e1c0*/  F2FP.SATFINITE.E4M3.F32.PACK_AB_MERGE_C R7, RZ, R2, RZ ;  /* 0x00000002ff07723e */ /* 0x001fc600048070ff */
[----:B------:R-:W-:Y:S01]  /*e1d0*/  @!P3 STG.E.U8 desc[UR18][R26.64+0xe0], R13 ;  /* 0x0000e00d1a00b986 */ /* 0x000fe2000c101112 */
[----:B-1----:R-:W-:-:S03]  /*e1e0*/  F2FP.SATFINITE.E4M3.F32.PACK_AB_MERGE_C R9, RZ, R3, RZ ;  /* 0x00000003ff09723e */ /* 0x002fc600048070ff */
[----:B------:R0:W-:Y:S01]  /*e1f0*/  @!P5 STG.E.U8 desc[UR18][R24.64+0xe8], R7 ;  /* 0x0000e8071800d986 */ /* 0x0001e2000c101112 */
[C---:B------:R-:W-:Y:S02]  /*e200*/  ISETP.LT.OR P3, PT, R35.reuse, 0xe9, !P0 ;  /* 0x000000e92300780c */ /* 0x040fe40004761670 */
[C---:B------:R-:W-:Y:S01]  /*e210*/  ISETP.LT.OR P4, PT, R35.reuse, 0xea, !P0 ;  /* 0x000000ea2300780c */ /* 0x040fe20004781670 */
[----:B------:R1:W-:Y:S01]  /*e220*/  @!P6 STG.E.U8 desc[UR18][R24.64+0xe9], R9 ;  /* 0x0000e9091800e986 */ /* 0x0003e2000c101112 */
[C---:B------:R-:W-:Y:S01]  /*e230*/  ISETP.LT.OR P5, PT, R35.reuse, 0xf1, !P1 ;  /* 0x000000f12300780c */ /* 0x040fe20004fa1670 */
[----:B------:R-:W-:Y:S01]  /*e240*/  FMUL R2, R218, UR20 ;  /* 0x00000014da027c20 */ /* 0x000fe20008400000 */
[----:B------:R-:W-:Y:S02]  /*e250*/  ISETP.LT.OR P6, PT, R35, 0xf2, !P1 ;  /* 0x000000f22300780c */ /* 0x000fe40004fc1670 */
[----:B------:R-:W-:Y:S02]  /*e260*/  F2FP.SATFINITE.E4M3.F32.PACK_AB_MERGE_C R11, RZ, R0, RZ ;  /* 0x00000000ff0b723e */ /* 0x000fe400048070ff */
[----:B------:R-:W-:-:S03]  /*e270*/  F2FP.SATFINITE.E4M3.F32.PACK_AB_MERGE_C R5, RZ, R2, RZ ;  /* 0x00000002ff05723e */ /* 0x000fc600048070ff */
[----:B------:R-:W-:Y:S01]  /*e280*/  @!P3 STG.E.U8 desc[UR18][R26.64+0xe8], R11 ;  /* 0x0000e80b1a00b986 */ /* 0x000fe2000c101112 */
[----:B------:R-:W-:-:S03]  /*e290*/  ISETP.LT.OR P3, PT, R35, 0xf1, !P0 ;  /* 0x000000f12300780c */ /* 0x000fc60004761670 */
[----:B------:R-:W-:Y:S01]  /*e2a0*/  @!P4 STG.E.U8 desc[UR18][R26.64+0xe9], R5 ;  /* 0x0000e9051a00c986 */ /* 0x000fe2000c101112 */
[C---:B------:R-:W-:Y:S02]  /*e2b0*/  ISETP.LT.OR P4, PT, R35.reuse, 0xf9, !P1 ;  /* 0x000000f92300780c */ /* 0x040fe40004f81670 */
[----:B------:R-:W-:Y:S01]  /*e2c0*/  ISETP.LT.OR P1, PT, R35, 0xfa, !P1 ;  /* 0x000000fa2300780c */ /* 0x000fe20004f21670 */
[----:B------:R-:W-:-:S05]  /*e2d0*/  FMUL R0, R220, UR20 ;  /* 0x00000014dc007c20 */ /* 0x000fca0008400000 */
[----:B0-----:R-:W-:-:S05]  /*e2e0*/  F2FP.SATFINITE.E4M3.F32.PACK_AB_MERGE_C R7, RZ, R0, RZ ;  /* 0x00000000ff07723e */ /* 0x001fca00048070ff */
[----:B------:R0:W-:Y:S01]  /*e2f0*/  @!P5 STG.E.U8 desc[UR18][R24.64+0xf0], R7 ;  /* 0x0000f0071800d986 */ /* 0x0001e2000c101112 */
[----:B------:R-:W-:-:S05]  /*e300*/  FMUL R3, R221, UR20 ;  /* 0x00000014dd037c20 */ /* 0x000fca0008400000 */
[----:B-1----:R-:W-:Y:S02]  /*e310*/  F2FP.SATFINITE.E4M3.F32.PACK_AB_MERGE_C R9, RZ, R3, RZ ;  /* 0x00000003ff09723e */ /* 0x002fe400048070ff */
[----:B------:R-:W-:-:S03]  /*e320*/  ISETP.LT.OR P5, PT, R35, 0xf2, !P0 ;  /* 0x000000f22300780c */ /* 0x000fc600047a1670 */
[----:B------:R1:W-:Y:S01]  /*e330*/  @!P6 STG.E.U8 desc[UR18][R24.64+0xf1], R9 ;  /* 0x0000f1091800e986 */ /* 0x0003e2000c101112 */
[C---:B------:R-:W-:Y:S02]  /*e340*/  ISETP.LT.OR P6, PT, R35.reuse, 0xf9, !P0 ;  /* 0x000000f92300780c */ /* 0x040fe400047c1670 */
[----:B------:R-:W-:Y:S01]  /*e350*/  ISETP.LT.OR P0, PT, R35, 0xfa, !P0 ;  /* 0x000000fa2300780c */ /* 0x000fe20004701670 */
[----:B------:R-:W-:-:S05]  /*e360*/  FMUL R0, R223, UR20 ;  /* 0x00000014df007c20 */ /* 0x000fca0008400000 */
[----:B------:R-:W-:-:S05]  /*e370*/  F2FP.SATFINITE.E4M3.F32.PACK_AB_MERGE_C R13, RZ, R0, RZ ;  /* 0x00000000ff0d723e */ /* 0x000fca00048070ff */
[----:B------:R0:W-:Y:S01]  /*e380*/  @!P3 STG.E.U8 desc[UR18][R26.64+0xf0], R13 ;  /* 0x0000f00d1a00b986 */ /* 0x0001e2000c101112 */
[----:B---3--:R-:W-:Y:S01]  /*e390*/  FMUL R0, R222, UR20 ;  /* 0x00000014de007c20 */ /* 0x008fe20008400000 */
[----:B--2---:R-:W-:Y:S01]  /*e3a0*/  FMUL R2, R224, UR20 ;  /* 0x00000014e0027c20 */ /* 0x004fe20008400000 */
[----:B----4-:R-:W-:-:S03]  /*e3b0*/  FMUL R3, R225, UR20 ;  /* 0x00000014e1037c20 */ /* 0x010fc60008400000 */
[----:B0-----:R-:W-:Y:S01]  /*e3c0*/  F2FP.SATFINITE.E4M3.F32.PACK_AB_MERGE_C R7, RZ, R0, RZ ;  /* 0x00000000ff07723e */ /* 0x001fe200048070ff */
[----:B------:R-:W-:Y:S01]  /*e3d0*/  FMUL R4, R226, UR20 ;  /* 0x00000014e2047c20 */ /* 0x000fe20008400000 */
[----:B------:R-:W-:Y:S01]  /*e3e0*/  FMUL R5, R227, UR20 ;  /* 0x00000014e3057c20 */ /* 0x000fe20008400000 */
[----:B-1----:R-:W-:Y:S02]  /*e3f0*/  F2FP.SATFINITE.E4M3.F32.PACK_AB_MERGE_C R9, RZ, R2, RZ ;  /* 0x00000002ff09723e */ /* 0x002fe400048070ff */
[----:B------:R-:W-:Y:S02]  /*e400*/  F2FP.SATFINITE.E4M3.F32.PACK_AB_MERGE_C R3, RZ, R3, RZ ;  /* 0x00000003ff03723e */ /* 0x000fe400048070ff */
[----:B------:R-:W-:Y:S02]  /*e410*/  F2FP.SATFINITE.E4M3.F32.PACK_AB_MERGE_C R11, RZ, R4, RZ ;  /* 0x00000004ff0b723e */ /* 0x000fe400048070ff */
[----:B------:R-:W-:Y:S01]  /*e420*/  F2FP.SATFINITE.E4M3.F32.PACK_AB_MERGE_C R5, RZ, R5, RZ ;  /* 0x00000005ff05723e */ /* 0x000fe200048070ff */
[----:B------:R0:W-:Y:S04]  /*e430*/  @!P5 STG.E.U8 desc[UR18][R26.64+0xf1], R7 ;  /* 0x0000f1071a00d986 */ /* 0x0001e8000c101112 */
[----:B------:R0:W-:Y:S04]  /*e440*/  @!P4 STG.E.U8 desc[UR18][R24.64+0xf8], R9 ;  /* 0x0000f8091800c986 */ /* 0x0001e8000c101112 */
[----:B------:R0:W-:Y:S04]  /*e450*/  @!P1 STG.E.U8 desc[UR18][R24.64+0xf9], R3 ;  /* 0x0000f90318009986 */ /* 0x0001e8000c101112 */
[----:B------:R0:W-:Y:S04]  /*e460*/  @!P6 STG.E.U8 desc[UR18][R26.64+0xf8], R11 ;  /* 0x0000f80b1a00e986 */ /* 0x0001e8000c101112 */
[----:B------:R0:W-:Y:S02]  /*e470*/  @!P0 STG.E.U8 desc[UR18][R26.64+0xf9], R5 ;  /* 0x0000f9051a008986 */ /* 0x0001e4000c101112 */
.L_x_295:
[----:B------:R-:W-:Y:S05]  /*e480*/  BSYNC B0 ;  /* 0x0000000000007941 */ /* 0x000fea0003800000 */
.L_x_37:
[----:B0-----:R-:W2:Y:S04]  /*e490*/  LDL.LU R3, [R1+0x80] ;  /* 0x0000800001037983 */ /* 0x001ea80000300800 */
[----:B-----5:R-:W2:Y:S01]  /*e4a0*/  LDL.LU R2, [R1+0x84] ;  /* 0x0000840001027983 */ /* 0x020ea20000300800 */
[----:B------:R-:W-:Y:S01]  /*e4b0*/  ULDC UR6, c[0x0][0xc] ;  /* 0x0000030000067ab9 */ /* 0x000fe20000000800 */
[----:B------:R-:W-:Y:S01]  /*e4c0*/  ULDC UR7, c[0x0][0x10] ;  /* 0x0000040000077ab9 */ /* 0x000fe20000000800 */
[----:B------:R-:W2:Y:S01]  /*e4d0*/  LDC R5, c[0x0][0x14] ;  /* 0x00000500ff057b82 */ /* 0x000ea20000000800 */
[----:B------:R-:W-:Y:S01]  /*e4e0*/  UIMAD.WIDE.U32 UR6, UR6, UR7, URZ ;  /* 0x00000007060672a5 */ /* 0x000fe2000f8e003f */
[----:B------:R-:W-:Y:S01]  /*e4f0*/  PRMT R0, RZ, 0x7610, R0 ;  /* 0x00007610ff007816 */ /* 0x000fe20000000000 */
[----:B------:R-:W-:-:S04]  /*e500*/  UMOV UR23, 0xffffffff ;  /* 0xffffffff00177882 */ /* 0x000fc80000000000 */
[----:B--2---:R-:W-:-:S04]  /*e510*/  IMAD.WIDE.U32 R2, R5, UR6, R2 ;  /* 0x0000000605027c25 */ /* 0x004fc8000f8e0002 */
[----:B------:R-:W-:Y:S01]  /*e520*/  IMAD R5, R5, UR7, RZ ;  /* 0x0000000705057c24 */ /* 0x000fe2000f8e02ff */
[----:B------:R-:W-:Y:S01]  /*e530*/  ULDC.64 UR6, c[0x0][0x650] ;  /* 0x0001940000067ab9 */ /* 0x000fe20000000a00 */
[----:B------:R-:W-:Y:S01]  /*e540*/  IMAD.MOV.U32 R19, RZ, RZ, R2 ;  /* 0x000000ffff137224 */ /* 0x000fe200078e0002 */
[----:B------:R-:W-:Y:S01]  /*e550*/  ISETP.GE.U32.AND P0, PT, R2, UR6, PT ;  /* 0x0000000602007c0c */ /* 0x000fe2000bf06070 */
[----:B------:R-:W-:Y:S02]  /*e560*/  IMAD.IADD R22, R3, 0x1, R5 ;  /* 0x0000000103167824 */ /* 0x000fe400078e0205 */
[----:B------:R-:W-:-:S03]  /*e570*/  IMAD.MOV.U32 R2, RZ, RZ, -0x1 ;  /* 0xffffffffff027424 */ /* 0x000fc600078e00ff */
[----:B------:R0:W-:Y:S01]  /*e580*/  STL [R1+0x80], R22 ;  /* 0x0000801601007387 */ /* 0x0001e20000100800 */
[----:B------:R-:W-:-:S03]  /*e590*/  ISETP.GE.U32.AND.EX P0, PT, R22, UR7, PT, P0 ;  /* 0x0000000716007c0c */ /* 0x000fc6000bf06100 */
[----:B------:R0:W-:Y:S04]  /*e5a0*/  STL [R1+0x84], R19 ;  /* 0x0000841301007387 */ /* 0x0001e80000100800 */
[----:B------:R0:W-:Y:S06]  /*e5b0*/  STL [R1+0x88], R2 ;  /* 0x0000880201007387 */ /* 0x0001ec0000100800 */
[----:B------:R-:W-:Y:S05]  /*e5c0*/  @P0 BRA `(.L_x_296) ;  /* 0x00000004006c0947 */ /* 0x000fea0003800000 */
[----:B------:R-:W2:Y:S01]  /*e5d0*/  S2R R14, SR_CTAID.X ;  /* 0x00000000000e7919 */ /* 0x000ea20000002500 */
[----:B------:R-:W5:Y:S01]  /*e5e0*/  LDC.64 R8, c[0x0][0x628] ;  /* 0x00018a00ff087b82 */ /* 0x000f620000000a00 */
[----:B------:R-:W-:Y:S01]  /*e5f0*/  ULDC UR6, c[0x0][0x150] ;  /* 0x0000540000067ab9 */ /* 0x000fe20000000800 */
[----:B------:R-:W-:Y:S01]  /*e600*/  IMAD.MOV.U32 R6, RZ, RZ, R19 ;  /* 0x000000ffff067224 */ /* 0x000fe200078e0013 */
[----:B------:R-:W0:Y:S01]  /*e610*/  S2R R16, SR_CTAID.Y ;  /* 0x0000000000107919 */ /* 0x000e220000002600 */
[----:B------:R-:W-:-:S04]  /*e620*/  IMAD.MOV.U32 R7, RZ, RZ, R22 ;  /* 0x000000ffff077224 */ /* 0x000fc800078e0016 */
[----:B------:R-:W0:Y:S08]  /*e630*/  LDC R17, c[0x0][0x144] ;  /* 0x00005100ff117b82 */ /* 0x000e300000000800 */
[----:B------:R-:W0:Y:S08]  /*e640*/  LDC R10, c[0x0][0x630] ;  /* 0x00018c00ff0a7b82 */ /* 0x000e300000000800 */
[----:B------:R-:W0:Y:S01]  /*e650*/  LDC.64 R12, c[0x0][0x620] ;  /* 0x00018800ff0c7b82 */ /* 0x000e220000000a00 */
[----:B-----5:R-:W-:-:S04]  /*e660*/  ISETP.NE.U32.AND P0, PT, R8, RZ, PT ;  /* 0x000000ff0800720c */ /* 0x020fc80003f05070 */
[----:B------:R-:W-:Y:S02]  /*e670*/  ISETP.NE.AND.EX P0, PT, R9, RZ, PT, P0 ;  /* 0x000000ff0900720c */ /* 0x000fe40003f05300 */
[----:B--2---:R-:W-:-:S05]  /*e680*/  I2FP.F32.U32 R0, R14 ;  /* 0x0000000e00007245 */ /* 0x004fca0000201000 */
[----:B------:R-:W-:-:S04]  /*e690*/  FMUL R0, R0, UR6 ;  /* 0x0000000600007c20 */ /* 0x000fc80008400000 */
[----:B------:R2:W0:Y:S02]  /*e6a0*/  F2I.U32.TRUNC.NTZ R15, R0 ;  /* 0x00000000000f7305 */ /* 0x000424000020f000 */
[----:B------:R-:W-:Y:S05]  /*e6b0*/  @!P0 BRA `(.L_x_297) ;  /* 0x0000000000288947 */ /* 0x000fea0003800000 */
[----:B--2---:R-:W2:Y:S02]  /*e6c0*/  LDC R0, c[0x0][0x634] ;  /* 0x00018d00ff007b82 */ /* 0x004ea40000000800 */
[----:B--2---:R-:W-:-:S05]  /*e6d0*/  IADD3 R7, P0, R19, R0, RZ ;  /* 0x0000000013077210 */ /* 0x004fca0007f1e0ff */
[----:B------:R-:W-:-:S04]  /*e6e0*/  IMAD.X R11, RZ, RZ, R22, P0 ;  /* 0x000000ffff0b7224 */ /* 0x000fc800000e0616 */
[----:B0-----:R-:W-:-:S04]  /*e6f0*/  IMAD.WIDE.U32 R2, R11, R8, RZ ;  /* 0x000000080b027225 */ /* 0x001fc800078e00ff */
[----:B------:R-:W-:-:S04]  /*e700*/  IMAD.WIDE.U32 R4, P0, R7, R9, R2 ;  /* 0x0000000907047225 */ /* 0x000fc80007800002 */
[----:B------:R-:W-:-:S04]  /*e710*/  IMAD.WIDE.U32 R2, R7, R8, RZ ;  /* 0x0000000807027225 */ /* 0x000fc800078e00ff */
[----:B------:R-:W-:Y:S01]  /*e720*/  IMAD.X R7, RZ, RZ, RZ, P0 ;  /* 0x000000ffff077224 */ /* 0x000fe200000e06ff */
[----:B------:R-:W-:Y:S01]  /*e730*/  IADD3 RZ, P0, R3, R4, RZ ;  /* 0x0000000403ff7210 */ /* 0x000fe20007f1e0ff */
[----:B------:R-:W-:-:S04]  /*e740*/  IMAD.MOV.U32 R6, RZ, RZ, R5 ;  /* 0x000000ffff067224 */ /* 0x000fc800078e0005 */
[----:B------:R-:W-:-:S08]  /*e750*/  IMAD.WIDE.U32.X R6, R11, R9, R6, P0 ;  /* 0x000000090b067225 */ /* 0x000fd000000e0406 */
.L_x_297:
[-CC-:B0-----:R-:W-:Y:S01]  /*e760*/  SHF.R.U64 R24, R6, R10.reuse, R7.reuse ;  /* 0x0000000a06187219 */ /* 0x181fe20000001207 */
[----:B------:R-:W0:Y:S01]  /*e770*/  LDC.64 R20, c[0x0][0x640] ;  /* 0x00019000ff147b82 */ /* 0x000e220000000a00 */
[----:B--2---:R-:W-:Y:S01]  /*e780*/  SHF.R.U32.HI R0, RZ, R10, R7 ;  /* 0x0000000aff007219 */ /* 0x004fe20000011607 */
[----:B------:R-:W-:Y:S01]  /*e790*/  IMAD.MOV.U32 R2, RZ, RZ, R19 ;  /* 0x000000ffff027224 */ /* 0x000fe200078e0013 */
[----:B------:R-:W-:Y:S01]  /*e7a0*/  IADD3 R5, P0, RZ, -R24, RZ ;  /* 0x80000018ff057210 */ /* 0x000fe20007f1e0ff */
[----:B------:R-:W-:Y:S01]  /*e7b0*/  IMAD.MOV R15, RZ, RZ, -R15 ;  /* 0x000000ffff0f7224 */ /* 0x000fe200078e0a0f */
[----:B------:R-:W-:Y:S01]  /*e7c0*/  ULDC UR6, c[0x0][0x154] ;  /* 0x0000550000067ab9 */ /* 0x000fe20000000800 */
[----:B------:R-:W-:Y:S02]  /*e7d0*/  IMAD.MOV.U32 R7, RZ, RZ, 0x1 ;  /* 0x00000001ff077424 */ /* 0x000fe400078e00ff */
[----:B------:R-:W2:Y:S01]  /*e7e0*/  LDC R4, c[0x0][0x618] ;  /* 0x00018600ff047b82 */ /* 0x000ea20000000800 */
[----:B------:R-:W-:-:S02]  /*e7f0*/  IMAD.X R3, RZ, RZ, ~R0, P0 ;  /* 0x000000ffff037224 */ /* 0x000fc400000e0e00 */
[----:B------:R-:W-:Y:S02]  /*e800*/  IMAD R15, R17, R15, R14 ;  /* 0x0000000f110f7224 */ /* 0x000fe400078e020e */
[-C--:B------:R-:W-:Y:S02]  /*e810*/  IMAD R0, R3, R12.reuse, RZ ;  /* 0x0000000c03007224 */ /* 0x080fe400078e02ff */
[----:B------:R-:W-:Y:S01]  /*e820*/  IMAD.MOV.U32 R3, RZ, RZ, R22 ;  /* 0x000000ffff037224 */ /* 0x000fe200078e0016 */
[----:B------:R-:W5:Y:S01]  /*e830*/  LDC R6, c[0x0][0x608] ;  /* 0x00018200ff067b82 */ /* 0x000f620000000800 */
[----:B------:R-:W-:-:S04]  /*e840*/  IMAD.WIDE.U32 R2, R5, R12, R2 ;  /* 0x0000000c05027225 */ /* 0x000fc800078e0002 */
[----:B------:R-:W-:-:S03]  /*e850*/  IMAD R5, R5, R13, R0 ;  /* 0x0000000d05057224 */ /* 0x000fc600078e0200 */
[----:B------:R-:W1:Y:S01]  /*e860*/  LDC R18, c[0x0][0x658] ;  /* 0x00019600ff127b82 */ /* 0x000e620000000800 */
[----:B------:R-:W-:Y:S01]  /*e870*/  I2FP.F32.U32 R0, R16 ;  /* 0x0000001000007245 */ /* 0x000fe20000201000 */
[----:B------:R-:W-:Y:S01]  /*e880*/  IMAD.IADD R3, R3, 0x1, R5 ;  /* 0x0000000103037824 */ /* 0x000fe200078e0205 */
[----:B0-----:R-:W-:Y:S01]  /*e890*/  ISETP.NE.U32.AND P0, PT, R20, RZ, PT ;  /* 0x000000ff1400720c */ /* 0x001fe20003f05070 */
[----:B------:R-:W-:Y:S02]  /*e8a0*/  IMAD.MOV.U32 R5, RZ, RZ, -0x1 ;  /* 0xffffffffff057424 */ /* 0x000fe400078e00ff */
[----:B------:R-:W-:Y:S02]  /*e8b0*/  FMUL R0, R0, UR6 ;  /* 0x0000000600007c20 */ /* 0x000fe40008400000 */
[----:B------:R-:W0:Y:S01]  /*e8c0*/  LDC R13, c[0x0][0x148] ;  /* 0x00005200ff0d7b82 */ /* 0x000e220000000800 */
[----:B--2---:R-:W-:Y:S01]  /*e8d0*/  SHF.R.U64 R10, R2, R4, R3 ;  /* 0x00000004020a7219 */ /* 0x004fe20000001203 */
[----:B------:R2:W0:Y:S01]  /*e8e0*/  F2I.U32.TRUNC.NTZ R12, R0 ;  /* 0x00000000000c7305 */ /* 0x000422000020f000 */
[----:B------:R-:W-:-:S02]  /*e8f0*/  ISETP.NE.AND.EX P0, PT, R21, RZ, PT, P0 ;  /* 0x000000ff1500720c */ /* 0x000fc40003f05300 */
[----:B------:R-:W-:-:S03]  /*e900*/  SHF.R.U32.HI R3, RZ, R4, R3 ;  /* 0x00000004ff037219 */ /* 0x000fc60000011603 */
[----:B------:R-:W0:Y:S01]  /*e910*/  LDC R14, c[0x0][0x600] ;  /* 0x00018000ff0e7b82 */ /* 0x000e220000000800 */
[-CC-:B-----5:R-:W-:Y:S02]  /*e920*/  SHF.R.U64 R8, R10, R6.reuse, R3.reuse ;  /* 0x000000060a087219 */ /* 0x1a0fe40000001203 */
[----:B------:R-:W-:-:S05]  /*e930*/  SHF.R.U32.HI R3, RZ, R6, R3 ;  /* 0x00000006ff037219 */ /* 0x000fca0000011603 */
[----:B------:R-:W0:Y:S01]  /*e940*/  LDC R19, c[0x0][0x648] ;  /* 0x00019200ff137b82 */ /* 0x000e220000000800 */
[-CC-:B-1----:R-:W-:Y:S02]  /*e950*/  SHF.R.U64 R11, R8, R18.reuse, R3.reuse ;  /* 0x00000012080b7219 */ /* 0x182fe40000001203 */
[-C--:B------:R-:W-:Y:S02]  /*e960*/  SHF.L.U32 R5, R5, R18.reuse, RZ ;  /* 0x0000001205057219 */ /* 0x080fe400000006ff */
[-C--:B------:R-:W-:Y:S01]  /*e970*/  SHF.R.U32.HI R3, RZ, R18.reuse, R3 ;  /* 0x00000012ff037219 */ /* 0x080fe20000011603 */
[----:B------:R-:W-:Y:S01]  /*e980*/  IMAD.MOV.U32 R2, RZ, RZ, R11 ;  /* 0x000000ffff027224 */ /* 0x000fe200078e000b */
[----:B------:R-:W-:Y:S01]  /*e990*/  SHF.L.U32 R34, R7, R18, RZ ;  /* 0x0000001207227219 */ /* 0x000fe200000006ff */
[----:B------:R-:W1:Y:S01]  /*e9a0*/  LDC R22, c[0x0][0x638] ;  /* 0x00018e00ff167b82 */ /* 0x000e620000000800 */
[----:B------:R-:W-:-:S07]  /*e9b0*/  LOP3.LUT R17, RZ, R5, RZ, 0x33, !PT ;  /* 0x00000005ff117212 */ /* 0x000fce00078e33ff */
[----:B------:R-:W0:Y:S01]  /*e9c0*/  LDC R23, c[0x0][0x610] ;  /* 0x00018400ff177b82 */ /* 0x000e220000000800 */
[----:B--2---:R-:W-:Y:S05]  /*e9d0*/  @!P0 BRA `(.L_x_298) ;  /* 0x0000000000288947 */ /* 0x004fea0003800000 */
[----:B------:R-:W2:Y:S02]  /*e9e0*/  LDC R0, c[0x0][0x64c] ;  /* 0x00019300ff007b82 */ /* 0x000ea40000000800 */
[----:B--2---:R-:W-:-:S05]  /*e9f0*/  IADD3 R7, P0, R11, R0, RZ ;  /* 0x000000000b077210 */ /* 0x004fca0007f1e0ff */
        /* <DEDUP_REMOVED lines=8> */
.L_x_298:
[----:B0-----:R-:W-:Y:S01]  /*ea80*/  SHF.R.U64 R0, R2, R19, R3 ;  /* 0x0000001302007219 */ /* 0x001fe20000001203 */
[----:B------:R-:W-:Y:S01]  /*ea90*/  VIADD R3, R14, 0xffffffff ;  /* 0xffffffff0e037836 */ /* 0x000fe20000000000 */
[----:B------:R-:W-:Y:S01]  /*eaa0*/  LOP3.LUT R5, R8, R17, RZ, 0xc0, !PT ;  /* 0x0000001108057212 */ /* 0x000fe200078ec0ff */
[----:B------:R-:W-:Y:S01]  /*eab0*/  IMAD.MOV R12, RZ, RZ, -R12 ;  /* 0x000000ffff0c7224 */ /* 0x000fe200078e0a0c */
[----:B------:R-:W-:Y:S01]  /*eac0*/  R2UR UR23, R24 ;  /* 0x00000000181772ca */ /* 0x000fe200000e0000 */
[----:B------:R-:W-:Y:S01]  /*ead0*/  IMAD.MOV R2, RZ, RZ, -R0 ;  /* 0x000000ffff027224 */ /* 0x000fe200078e0a00 */
[----:B------:R-:W-:Y:S01]  /*eae0*/  LOP3.LUT R3, R10, R3, RZ, 0xc0, !PT ;  /* 0x000000030a037212 */ /* 0x000fe200078ec0ff */
[----:B------:R-:W-:Y:S02]  /*eaf0*/  IMAD R34, R34, R0, R5 ;  /* 0x0000000022227224 */ /* 0x000fe400078e0205 */
[----:B------:R-:W-:Y:S02]  /*eb00*/  @P2 IMAD R15, R13, R12, R16 ;  /* 0x0000000c0d0f2224 */ /* 0x000fe400078e0210 */
[----:B-1----:R-:W-:-:S02]  /*eb10*/  IMAD R0, R2, R22, R11 ;  /* 0x0000001602007224 */ /* 0x002fc400078e020b */
[----:B------:R-:W-:Y:S02]  /*eb20*/  IMAD R34, R34, R23, R15 ;  /* 0x0000001722227224 */ /* 0x000fe400078e020f */
[----:B------:R-:W-:Y:S02]  /*eb30*/  IMAD R3, R0, R14, R3 ;  /* 0x0000000e00037224 */ /* 0x000fe400078e0203 */
[----:B------:R-:W-:-:S03]  /*eb40*/  IMAD.MOV.U32 R0, RZ, RZ, 0x1 ;  /* 0x00000001ff007424 */ /* 0x000fc600078e00ff */
[----:B------:R-:W-:Y:S02]  /*eb50*/  SEL R2, R3, R34, !P2 ;  /* 0x0000002203027207 */ /* 0x000fe40005000000 */
[----:B------:R-:W-:-:S03]  /*eb60*/  SEL R34, R34, R3, !P2 ;  /* 0x0000000322227207 */ /* 0x000fc60005000000 */
[----:B------:R2:W-:Y:S04]  /*eb70*/  STL [R1+0x88], R2 ;  /* 0x0000880201007387 */ /* 0x0005e80000100800 */
.L_x_296:
[----:B------:R0:W-:Y:S01]  /*eb80*/  STL [R1+0x8c], R34 ;  /* 0x00008c2201007387 */ /* 0x0001e20000100800 */
[----:B------:R-:W-:-:S13]  /*eb90*/  LOP3.LUT P0, RZ, R0, 0xff, RZ, 0xc0, !PT ;  /* 0x000000ff00ff7812 */ /* 0x000fda000780c0ff */
[----:B0-----:R-:W-:Y:S05]  /*eba0*/  @P0 BRA `(.L_x_299) ;  /* 0xffffff2400d80947 */ /* 0x001fea000383ffff */
[----:B------:R-:W-:Y:S05]  /*ebb0*/  EXIT ;  /* 0x000000000000794d */ /* 0x000fea0003800000 */
.L_x_7:
[----:B------:R-:W2:Y:S01]  /*ebc0*/  LDL R22, [R1+0x84] ;  /* 0x0000840001167983 */ /* 0x000ea20000100800 */
[----:B------:R-:W-:-:S03]  /*ebd0*/  ULDC.64 UR4, c[0x0][0x650] ;  /* 0x0001940000047ab9 */ /* 0x000fc60000000a00 */
[----:B0-----:R-:W3:Y:S01]  /*ebe0*/  LDL R23, [R1+0x80] ;  /* 0x0000800001177983 */ /* 0x001ee20000100800 */
[----:B------:R-:W-:Y:S01]  /*ebf0*/  PRMT R4, RZ, 0x7610, R4 ;  /* 0x00007610ff047816 */ /* 0x000fe20000000004 */
[----:B------:R-:W-:Y:S02]  /*ec00*/  IMAD.MOV.U32 R5, RZ, RZ, -0x1 ;  /* 0xffffffffff057424 */ /* 0x000fe400078e00ff */
[----:B------:R-:W-:Y:S02]  /*ec10*/  IMAD.MOV.U32 R7, RZ, RZ, -0x1 ;  /* 0xffffffffff077424 */ /* 0x000fe400078e00ff */
[----:B------:R-:W-:Y:S01]  /*ec20*/  IMAD.MOV.U32 R6, RZ, RZ, -0x1 ;  /* 0xffffffffff067424 */ /* 0x000fe200078e00ff */
[----:B--2---:R-:W-:-:S04]  /*ec30*/  ISETP.GE.U32.AND P0, PT, R22, UR4, PT ;  /* 0x0000000416007c0c */ /* 0x004fc8000bf06070 */
[----:B---3--:R-:W-:-:S13]  /*ec40*/  ISETP.GE.U32.AND.EX P0, PT, R23, UR5, PT, P0 ;  /* 0x0000000517007c0c */ /* 0x008fda000bf06100 */
[----:B------:R-:W-:Y:S05]  /*ec50*/  @P0 BRA `(.L_x_300) ;  /* 0x00000004002c0947 */ /* 0x000fea0003800000 */
[----:B------:R-:W0:Y:S01]  /*ec60*/  LDC.64 R14, c[0x0][0x628] ;  /* 0x00018a00ff0e7b82 */ /* 0x000e220000000a00 */
[----:B------:R-:W-:Y:S02]  /*ec70*/  IMAD.MOV.U32 R8, RZ, RZ, R22 ;  /* 0x000000ffff087224 */ /* 0x000fe400078e0016 */
[----:B------:R-:W-:-:S05]  /*ec80*/  IMAD.MOV.U32 R9, RZ, RZ, R23 ;  /* 0x000000ffff097224 */ /* 0x000fca00078e0017 */
[----:B------:R-:W1:Y:S08]  /*ec90*/  LDC R10, c[0x0][0x630] ;  /* 0x00018c00ff0a7b82 */ /* 0x000e700000000800 */
[----:B------:R-:W2:Y:S01]  /*eca0*/  LDC.64 R16, c[0x0][0x620] ;  /* 0x00018800ff107b82 */ /* 0x000ea20000000a00 */
[----:B0-----:R-:W-:-:S04]  /*ecb0*/  ISETP.NE.U32.AND P0, PT, R14, RZ, PT ;  /* 0x000000ff0e00720c */ /* 0x001fc80003f05070 */
[----:B------:R-:W-:-:S13]  /*ecc0*/  ISETP.NE.AND.EX P0, PT, R15, RZ, PT, P0 ;  /* 0x000000ff0f00720c */ /* 0x000fda0003f05300 */
[----:B-12---:R-:W-:Y:S05]  /*ecd0*/  @!P0 BRA `(.L_x_301) ;  /* 0x0000000000288947 */ /* 0x006fea0003800000 */
[----:B------:R-:W0:Y:S02]  /*ece0*/  LDC R4, c[0x0][0x634] ;  /* 0x00018d00ff047b82 */ /* 0x000e240000000800 */
[----:B0-----:R-:W-:-:S05]  /*ecf0*/  IADD3 R9, P0, R22, R4, RZ ;  /* 0x0000000416097210 */ /* 0x001fca0007f1e0ff */
        /* <DEDUP_REMOVED lines=8> */
.L_x_301:
[----:B------:R-:W0:Y:S01]  /*ed80*/  LDC.64 R20, c[0x0][0x640] ;  /* 0x00019000ff147b82 */ /* 0x000e220000000a00 */
[-CC-:B------:R-:W-:Y:S02]  /*ed90*/  SHF.R.U64 R14, R8, R10.reuse, R9.reuse ;  /* 0x0000000a080e7219 */ /* 0x180fe40000001209 */
[----:B------:R-:W-:Y:S02]  /*eda0*/  SHF.R.U32.HI R4, RZ, R10, R9 ;  /* 0x0000000aff047219 */ /* 0x000fe40000011609 */
[----:B------:R-:W-:-:S03]  /*edb0*/  IADD3 R7, P0, RZ, -R14, RZ ;  /* 0x8000000eff077210 */ /* 0x000fc60007f1e0ff */
[----:B------:R-:W1:Y:S02]  /*edc0*/  LDC R8, c[0x0][0x618] ;  /* 0x00018600ff087b82 */ /* 0x000e640000000800 */
[----:B------:R-:W-:Y:S02]  /*edd0*/  IMAD.X R5, RZ, RZ, ~R4, P0 ;  /* 0x000000ffff057224 */ /* 0x000fe400000e0e04 */
[----:B------:R-:W-:Y:S02]  /*ede0*/  IMAD.MOV.U32 R4, RZ, RZ, R22 ;  /* 0x000000ffff047224 */ /* 0x000fe400078e0016 */
[-C--:B------:R-:W-:Y:S02]  /*edf0*/  IMAD R6, R5, R16.reuse, RZ ;  /* 0x0000001005067224 */ /* 0x080fe400078e02ff */
[----:B------:R-:W2:Y:S01]  /*ee00*/  LDC R18, c[0x0][0x608] ;  /* 0x00018200ff127b82 */ /* 0x000ea20000000800 */
[----:B------:R-:W-:Y:S02]  /*ee10*/  IMAD.MOV.U32 R5, RZ, RZ, R23 ;  /* 0x000000ffff057224 */ /* 0x000fe400078e0017 */
[----:B------:R-:W-:-:S05]  /*ee20*/  IMAD.WIDE.U32 R4, R7, R16, R4 ;  /* 0x0000001007047225 */ /* 0x000fca00078e0004 */
[----:B------:R-:W3:Y:S01]  /*ee30*/  LDC R19, c[0x0][0x658] ;  /* 0x00019600ff137b82 */ /* 0x000ee20000000800 */
[----:B------:R-:W-:Y:S01]  /*ee40*/  IMAD R7, R7, R17, R6 ;  /* 0x0000001107077224 */ /* 0x000fe200078e0206 */
[----:B0-----:R-:W-:Y:S01]  /*ee50*/  ISETP.NE.U32.AND P0, PT, R20, RZ, PT ;  /* 0x000000ff1400720c */ /* 0x001fe20003f05070 */
[----:B------:R-:W-:Y:S02]  /*ee60*/  IMAD.MOV.U32 R6, RZ, RZ, -0x1 ;  /* 0xffffffffff067424 */ /* 0x000fe400078e00ff */
[----:B------:R-:W-:Y:S01]  /*ee70*/  IMAD.IADD R5, R5, 0x1, R7 ;  /* 0x0000000105057824 */ /* 0x000fe200078e0207 */
[----:B------:R-:W-:Y:S02]  /*ee80*/  ISETP.NE.AND.EX P0, PT, R21, RZ, PT, P0 ;  /* 0x000000ff1500720c */ /* 0x000fe40003f05300 */
[----:B------:R-:W0:Y:S02]  /*ee90*/  LDC R17, c[0x0][0x600] ;  /* 0x00018000ff117b82 */ /* 0x000e240000000800 */
[----:B-1----:R-:W-:-:S02]  /*eea0*/  SHF.R.U64 R10, R4, R8, R5 ;  /* 0x00000008040a7219 */ /* 0x002fc40000001205 */
[----:B------:R-:W-:-:S04]  /*eeb0*/  SHF.R.U32.HI R5, RZ, R8, R5 ;  /* 0x00000008ff057219 */ /* 0x000fc80000011605 */
[----:B------:R-:W1:Y:S01]  /*eec0*/  LDC R22, c[0x0][0x648] ;  /* 0x00019200ff167b82 */ /* 0x000e620000000800 */
[-CC-:B--2---:R-:W-:Y:S02]  /*eed0*/  SHF.R.U64 R15, R10, R18.reuse, R5.reuse ;  /* 0x000000120a0f7219 */ /* 0x184fe40000001205 */
[----:B------:R-:W-:Y:S01]  /*eee0*/  SHF.R.U32.HI R4, RZ, R18, R5 ;  /* 0x00000012ff047219 */ /* 0x000fe20000011605 */
[----:B------:R-:W-:-:S04]  /*eef0*/  IMAD.MOV.U32 R18, RZ, RZ, 0x1 ;  /* 0x00000001ff127424 */ /* 0x000fc800078e00ff */
[----:B------:R-:W2:Y:S01]  /*ef00*/  LDC R23, c[0x0][0x638] ;  /* 0x00018e00ff177b82 */ /* 0x000ea20000000800 */
[-CC-:B---3--:R-:W-:Y:S02]  /*ef10*/  SHF.R.U64 R16, R15, R19.reuse, R4.reuse ;  /* 0x000000130f107219 */ /* 0x188fe40000001204 */
[-C--:B------:R-:W-:Y:S02]  /*ef20*/  SHF.L.U32 R6, R6, R19.reuse, RZ ;  /* 0x0000001306067219 */ /* 0x080fe400000006ff */
[----:B------:R-:W-:Y:S01]  /*ef30*/  SHF.R.U32.HI R5, RZ, R19, R4 ;  /* 0x00000013ff057219 */ /* 0x000fe20000011604 */
[----:B------:R-:W-:Y:S01]  /*ef40*/  IMAD.MOV.U32 R4, RZ, RZ, R16 ;  /* 0x000000ffff047224 */ /* 0x000fe200078e0010 */
[----:B------:R-:W-:Y:S01]  /*ef50*/  LOP3.LUT R24, RZ, R6, RZ, 0x33, !PT ;  /* 0x00000006ff187212 */ /* 0x000fe200078e33ff */
[----:B------:R-:W3:Y:S01]  /*ef60*/  LDC R25, c[0x0][0x610] ;  /* 0x00018400ff197b82 */ /* 0x000ee20000000800 */
[----:B------:R-:W-:Y:S05]  /*ef70*/  @!P0 BRA `(.L_x_302) ;  /* 0x0000000000288947 */ /* 0x000fea0003800000 */
        /* <DEDUP_REMOVED lines=10> */
.L_x_302:
[----:B-1----:R-:W-:Y:S01]  /*f020*/  SHF.R.U64 R4, R4, R22, R5 ;  /* 0x0000001604047219 */ /* 0x002fe20000001205 */
[----:B0-----:R-:W-:Y:S01]  /*f030*/  VIADD R7, R17, 0xffffffff ;  /* 0xffffffff11077836 */ /* 0x001fe20000000000 */
[----:B------:R-:W-:Y:S01]  /*f040*/  SHF.L.U32 R18, R18, R19, RZ ;  /* 0x0000001312127219 */ /* 0x000fe200000006ff */
[----:B------:R-:W-:Y:S01]  /*f050*/  @P2 IMAD R0, R11, R12, R2 ;  /* 0x0000000c0b002224 */ /* 0x000fe200078e0202 */
[----:B------:R-:W-:Y:S01]  /*f060*/  LOP3.LUT R3, R15, R24, RZ, 0xc0, !PT ;  /* 0x000000180f037212 */ /* 0x000fe200078ec0ff */
[----:B------:R-:W-:Y:S01]  /*f070*/  IMAD.MOV R5, RZ, RZ, -R4 ;  /* 0x000000ffff057224 */ /* 0x000fe200078e0a04 */
[----:B------:R-:W-:Y:S01]  /*f080*/  LOP3.LUT R7, R10, R7, RZ, 0xc0, !PT ;  /* 0x000000070a077212 */ /* 0x000fe200078ec0ff */
[----:B------:R-:W-:Y:S02]  /*f090*/  IMAD.MOV.U32 R6, RZ, RZ, R14 ;  /* 0x000000ffff067224 */ /* 0x000fe400078e000e */
[----:B------:R-:W-:Y:S02]  /*f0a0*/  IMAD R3, R18, R4, R3 ;  /* 0x0000000412037224 */ /* 0x000fe400078e0203 */
[----:B--2---:R-:W-:-:S02]  /*f0b0*/  IMAD R2, R5, R23, R16 ;  /* 0x0000001705027224 */ /* 0x004fc400078e0210 */
[----:B---3--:R-:W-:Y:S02]  /*f0c0*/  IMAD R0, R3, R25, R0 ;  /* 0x0000001903007224 */ /* 0x008fe400078e0200 */
[----:B------:R-:W-:Y:S02]  /*f0d0*/  IMAD R5, R2, R17, R7 ;  /* 0x0000001102057224 */ /* 0x000fe400078e0207 */
[----:B------:R-:W-:-:S03]  /*f0e0*/  IMAD.MOV.U32 R4, RZ, RZ, 0x1 ;  /* 0x00000001ff047424 */ /* 0x000fc600078e00ff */
[----:B------:R-:W-:Y:S02]  /*f0f0*/  SEL R7, R5, R0, !P2 ;  /* 0x0000000005077207 */ /* 0x000fe40005000000 */
[----:B------:R-:W-:-:S07]  /*f100*/  SEL R5, R0, R5, !P2 ;  /* 0x0000000500057207 */ /* 0x000fce0005000000 */
.L_x_300:
[----:B------:R-:W-:-:S08]  /*f110*/  NOP ;  /* 0x0000000000007918 */ /* 0x000fd00000000000 */
[----:B------:R-:W0:-:S00]  /*f120*/  USETMAXREG.DEALLOC.CTAPOOL 0x28 ;  /* 0x00000028000079c8 */ /* 0x000e0000080e0500 */
[----:B------:R-:W-:-:S13]  /*f130*/  ISETP.NE.AND P0, PT, RZ, UR8, PT ;  /* 0x00000008ff007c0c */ /* 0x000fda000bf05270 */
[----:B------:R-:W-:Y:S05]  /*f140*/  @P0 EXIT ;  /* 0x000000000000094d */ /* 0x000fea0003800000 */
[----:B0-----:R-:W-:Y:S01]  /*f150*/  LOP3.LUT P0, RZ, R4, 0xff, RZ, 0xc0, !PT ;  /* 0x000000ff04ff7812 */ /* 0x001fe2000780c0ff */
[----:B------:R-:W-:Y:S02]  /*f160*/  IMAD.MOV.U32 R0, RZ, RZ, 0x1 ;  /* 0x00000001ff007424 */ /* 0x000fe400078e00ff */
[----:B------:R-:W-:-:S10]  /*f170*/  IMAD.MOV.U32 R8, RZ, RZ, RZ ;  /* 0x000000ffff087224 */ /* 0x000fd400078e00ff */
[----:B------:R-:W-:Y:S05]  /*f180*/  @!P0 BRA `(.L_x_303) ;  /* 0x0000000c009c8947 */ /* 0x000fea0003800000 */
[----:B------:R-:W0:Y:S01]  /*f190*/  S2UR UR8, SR_CgaCtaId ;  /* 0x00000000000879c3 */ /* 0x000e220000008800 */
[----:B------:R-:W-:Y:S01]  /*f1a0*/  ULDC UR4, c[0x0][0x28c] ;  /* 0x0000a30000047ab9 */ /* 0x000fe20000000800 */
[----:B------:R-:W-:Y:S01]  /*f1b0*/  ULDC UR5, c[0x0][0x600] ;  /* 0x0001800000057ab9 */ /* 0x000fe20000000800 */
[----:B------:R-:W-:Y:S01]  /*f1c0*/  UIADD3 UR14, UR4, 0x1f, URZ ;  /* 0x0000001f040e7890 */ /* 0x000fe2000fffe03f */
[----:B------:R-:W-:Y:S01]  /*f1d0*/  BSSY B0, `(.L_x_303) ;  /* 0x00000e2000007945 */ /* 0x000fe20003800000 */
[----:B------:R-:W-:Y:S01]  /*f1e0*/  ULDC UR11, c[0x0][0x658] ;  /* 0x00019600000b7ab9 */ /* 0x000fe20000000800 */
[----:B------:R-:W-:Y:S01]  /*f1f0*/  UMOV UR12, 0xffffffff ;  /* 0xffffffff000c7882 */ /* 0x000fe20000000000 */
[----:B------:R-:W-:Y:S01]  /*f200*/  UMOV UR16, 0x1 ;  /* 0x0000000100107882 */ /* 0x000fe20000000000 */
[----:B------:R-:W-:Y:S01]  /*f210*/  USHF.R.S32.HI UR15, URZ, 0x1f, UR14 ;  /* 0x0000001f3f0f7899 */ /* 0x000fe2000801140e */
[----:B------:R-:W-:Y:S01]  /*f220*/  IMAD.MOV.U32 R9, RZ, RZ, 0x1 ;  /* 0x00000001ff097424 */ /* 0x000fe200078e00ff */
[----:B------:R-:W-:Y:S01]  /*f230*/  ULDC UR9, c[0x0][0xc] ;  /* 0x0000030000097ab9 */ /* 0x000fe20000000800 */
[----:B------:R-:W-:Y:S01]  /*f240*/  UIADD3 UR4, UR5, -0x1, URZ ;  /* 0xffffffff05047890 */ /* 0x000fe2000fffe03f */
[----:B------:R-:W-:Y:S01]  /*f250*/  IMAD.MOV.U32 R0, RZ, RZ, 0x1 ;  /* 0x00000001ff007424 */ /* 0x000fe200078e00ff */
[----:B------:R-:W-:Y:S01]  /*f260*/  USHF.L.U32 UR18, UR12, UR11, URZ ;  /* 0x0000000b0c127299 */ /* 0x000fe2000800063f */
[----:B------:R-:W-:Y:S01]  /*f270*/  IMAD.MOV.U32 R8, RZ, RZ, RZ ;  /* 0x000000ffff087224 */ /* 0x000fe200078e00ff */
[----:B------:R-:W-:Y:S01]  /*f280*/  USHF.L.U32 UR5, UR16, UR11, URZ ;  /* 0x0000000b10057299 */ /* 0x000fe2000800063f */
[----:B------:R-:W-:Y:S01]  /*f290*/  ULDC UR12, c[0x0][0x10] ;  /* 0x00000400000c7ab9 */ /* 0x000fe20000000800 */
[----:B------:R-:W-:Y:S01]  /*f2a0*/  ULEA.HI UR15, UR15, UR14, URZ, 0x5 ;  /* 0x0000000e0f0f7291 */ /* 0x000fe2000f8f283f */
[----:B------:R-:W-:Y:S01]  /*f2b0*/  UMOV UR22, 0x5 ;  /* 0x0000000500167882 */ /* 0x000fe20000000000 */
[----:B------:R-:W-:-:S02]  /*f2c0*/  ULOP3.LUT UR29, UR13, 0x2, URZ, 0xfc, !UPT ;  /* 0x000000020d1d7892 */ /* 0x000fc4000f8efc3f */
[----:B------:R-:W-:Y:S02]  /*f2d0*/  USHF.R.S32.HI UR19, URZ, 0x5, UR15 ;  /* 0x000000053f137899 */ /* 0x000fe4000801140f */
[----:B0-----:R-:W-:Y:S02]  /*f2e0*/  ULOP3.LUT UR10, UR8, 0x1, URZ, 0xc0, !UPT ;  /* 0x00000001080a7892 */ /* 0x001fe4000f8ec03f */
[----:B------:R-:W-:Y:S02]  /*f2f0*/  USHF.R.U32.HI UR30, URZ, 0x1, UR8 ;  /* 0x000000013f1e7899 */ /* 0x000fe40008011608 */
[----:B------:R-:W-:Y:S02]  /*f300*/  USHF.L.U32 UR6, UR8, 0x7, URZ ;  /* 0x0000000708067899 */ /* 0x000fe4000800063f */
[----:B------:R-:W-:Y:S02]  /*f310*/  USHF.L.U32 UR7, UR8, 0xc, URZ ;  /* 0x0000000c08077899 */ /* 0x000fe4000800063f */
[----:B------:R-:W-:-:S02]  /*f320*/  ULOP3.LUT UR8, UR8, 0xfffffffe, URZ, 0xc0, !UPT ;  /* 0xfffffffe08087892 */ /* 0x000fc4000f8ec03f */
[----:B------:R-:W-:Y:S02]  /*f330*/  UISETP.GT.U32.AND UP0, UPT, UR10, 0xffff, UPT ;  /* 0x0000ffff0a00788c */ /* 0x000fe4000bf04070 */
[----:B------:R-:W-:Y:S02]  /*f340*/  USHF.L.U32 UR20, UR16, UR8, URZ ;  /* 0x0000000810147299 */ /* 0x000fe4000800063f */
[----:B------:R-:W-:Y:S02]  /*f350*/  ULOP3.LUT UR11, UR8, 0x1, URZ, 0xfc, !UPT ;  /* 0x00000001080b7892 */ /* 0x000fe4000f8efc3f */
[----:B------:R-:W-:Y:S02]  /*f360*/  UIMAD.WIDE.U32 UR8, UR9, UR12, URZ ;  /* 0x0000000c090872a5 */ /* 0x000fe4000f8e003f */
[----:B------:R-:W-:Y:S01]  /*f370*/  USEL UR10, UR10, 0xffff, !UP0 ;  /* 0x0000ffff0a0a7887 */ /* 0x000fe2000c000000 */
[----:B------:R-:W-:Y:S01]  /*f380*/  ULDC UR12, c[0x0][0x14] ;  /* 0x00000500000c7ab9 */ /* 0x000fe20000000800 */
[----:B------:R-:W-:-:S02]  /*f390*/  USHF.L.U32 UR11, UR16, UR11, URZ ;  /* 0x0000000b100b7299 */ /* 0x000fc4000800063f */
[----:B------:R-:W-:Y:S02]  /*f3a0*/  UIMAD.WIDE.U32 UR24, UR8, UR12, URZ ;  /* 0x0000000c081872a5 */ /* 0x000fe4000f8e003f */
[----:B------:R-:W-:Y:S02]  /*f3b0*/  UIMAD UR21, UR9, UR12, URZ ;  /* 0x0000000c091572a4 */ /* 0x000fe4000f8e023f */
[----:B------:R-:W-:Y:S02]  /*f3c0*/  ULOP3.LUT UR10, UR10, 0xffff, URZ, 0xc0, !UPT ;  /* 0x0000ffff0a0a7892 */ /* 0x000fe4000f8ec03f */
[----:B------:R-:W-:Y:S02]  /*f3d0*/  ULOP3.LUT UR6, UR6, 0x80, URZ, 0xc0, !UPT ;  /* 0x0000008006067892 */ /* 0x000fe4000f8ec03f */
[----:B------:R-:W-:Y:S02]  /*f3e0*/  ULOP3.LUT UR7, UR7, 0x1000, URZ, 0xc0, !UPT ;  /* 0x0000100007077892 */ /* 0x000fe4000f8ec03f */
[----:B------:R-:W-:-:S02]  /*f3f0*/  ULOP3.LUT UR18, URZ, UR18, URZ, 0x33, !UPT ;  /* 0x000000123f127292 */ /* 0x000fc4000f8e333f */
[----:B------:R-:W-:Y:S02]  /*f400*/  ULOP3.LUT UR20, UR20, UR11, URZ, 0xfc, !UPT ;  /* 0x0000000b14147292 */ /* 0x000fe4000f8efc3f */
[----:B------:R-:W-:Y:S02]  /*f410*/  UIADD3 UR21, UR25, UR21, URZ ;  /* 0x0000001519157290 */ /* 0x000fe4000fffe03f */
[----:B------:R-:W-:Y:S02]  /*f420*/  USHF.L.U32 UR22, UR22, UR10, URZ ;  /* 0x0000000a16167299 */ /* 0x000fe4000800063f */
[----:B------:R-:W-:Y:S01]  /*f430*/  UIADD3 UR31, UR19, 0x1, URZ ;  /* 0x00000001131f7890 */ /* 0x000fe2000fffe03f */
[----:B------:R-:W-:-:S11]  /*f440*/  ULDC.64 UR32, c[0x0][0x198] ;  /* 0x0000660000207ab9 */ /* 0x000fd60000000a00 */
.L_x_314:
[----:B------:R-:W-:-:S03]  /*f450*/  UMOV UR8, 0xffffffff ;  /* 0xffffffff00087882 */ /* 0x000fc60000000000 */
[----:B------:R-:W-:Y:S05]  /*f460*/  BRA.DIV UR8, `(.L_x_304) ;  /* 0x0000001208047947 */ /* 0x000fea000b800000 */
[----:B------:R-:W-:-:S13]  /*f470*/  ELECT P0, URZ, PT ;  /* 0x00000000003f782f */ /* 0x000fda0003800000 */
.L_x_326:
[----:B------:R-:W0:Y:S01]  /*f480*/  LDC R2, c[0x0][0x28c] ;  /* 0x0000a300ff027b82 */ /* 0x000e220000000800 */
[----:B------:R-:W-:Y:S01]  /*f490*/  BSSY B1, `(.L_x_305) ;  /* 0x000003d000017945 */ /* 0x000fe20003800000 */
[----:B0-----:R-:W-:-:S13]  /*f4a0*/  ISETP.LT.OR P0, PT, R2, 0x1, !P0 ;  /* 0x000000010200780c */ /* 0x001fda0004701670 */
[----:B------:R-:W-:Y:S05]  /*f4b0*/  @P0 BRA `(.L_x_306) ;  /* 0x0000000000e80947 */ /* 0x000fea0003800000 */
[----:B------:R-:W-:Y:S01]  /*f4c0*/  LEA R5, R5, UR30, 0x1 ;  /* 0x0000001e05057c11 */ /* 0x000fe2000f8e08ff */
[----:B------:R-:W-:Y:S01]  /*f4d0*/  IMAD.MOV.U32 R13, RZ, RZ, RZ ;  /* 0x000000ffff0d7224 */ /* 0x000fe200078e00ff */
[----:B------:R-:W-:Y:S01]  /*f4e0*/  LEA R7, R7, UR6, 0x8 ;  /* 0x0000000607077c11 */ /* 0x000fe2000f8e40ff */
[----:B------:R-:W-:Y:S02]  /*f4f0*/  IMAD.U32 R14, RZ, RZ, UR31 ;  /* 0x0000001fff0e7e24 */ /* 0x000fe4000f8e00ff */
[----:B------:R-:W-:Y:S02]  /*f500*/  IMAD.MOV.U32 R2, RZ, RZ, R0 ;  /* 0x000000ffff027224 */ /* 0x000fe400078e0000 */
[----:B------:R-:W-:Y:S02]  /*f510*/  IMAD.MOV.U32 R3, RZ, RZ, R8 ;  /* 0x000000ffff037224 */ /* 0x000fe400078e0008 */
[----:B------:R-:W-:-:S07]  /*f520*/  IMAD.SHL.U32 R10, R5, 0x40, RZ ;  /* 0x00000040050a7824 */ /* 0x000fce00078e00ff */
.L_x_309:
[----:B------:R-:W0:Y:S01]  /*f530*/  S2R R5, SR_CgaCtaId ;  /* 0x0000000000057919 */ /* 0x000e220000008800 */
[----:B------:R-:W-:Y:S01]  /*f540*/  MOV R4, 0x400 ;  /* 0x0000040000047802 */ /* 0x000fe20000000f00 */
[----:B------:R-:W1:Y:S03]  /*f550*/  S2R R15, SR_TID.X ;  /* 0x00000000000f7919 */ /* 0x000e660000002100 */
[----:B0-----:R-:W-:Y:S02]  /*f560*/  LEA R12, R5, R4, 0x18 ;  /* 0x00000004050c7211 */ /* 0x001fe400078ec0ff */
[----:B------:R-:W-:Y:S02]  /*f570*/  SHF.L.U32 R4, R2, 0x1f, RZ ;  /* 0x0000001f02047819 */ /* 0x000fe400000006ff */
[----:B-1----:R-:W-:Y:S01]  /*f580*/  LOP3.LUT P1, RZ, R15, 0x7f, RZ, 0xc0, !PT ;  /* 0x0000007f0fff7812 */ /* 0x002fe2000782c0ff */
[----:B------:R-:W-:-:S04]  /*f590*/  IMAD R11, R3, 0x8, R12 ;  /* 0x00000008030b7824 */ /* 0x000fc800078e020c */
[----:B------:R-:W0:Y:S08]  /*f5a0*/  SYNCS.PHASECHK.TRANS64.TRYWAIT P0, [R11+URZ+0x28], R4 ;  /* 0x000028040b0075a7 */ /* 0x000e30000800017f */
[----:B------:R-:W1:Y:S01]  /*f5b0*/  @!P1 LDC R5, c[0x0][0x500] ;  /* 0x00014000ff059b82 */ /* 0x000e620000000800 */
[----:B0-----:R-:W-:Y:S05]  /*f5c0*/  @!P0 BRA `(.L_x_307) ;  /* 0x0000000c00cc8947 */ /* 0x001fea0003800000 */
.L_x_327:
[----:B------:R-:W-:Y:S01]  /*f5d0*/  UPRMT UR8, UR29, 0x9910, URZ ;  /* 0x000099101d087896 */ /* 0x000fe2000800003f */
[----:B-1----:R1:W-:Y:S03]  /*f5e0*/  @!P1 SYNCS.ARRIVE.TRANS64 RZ, [R11+URZ], R5 ;  /* 0x000000050bff99a7 */ /* 0x0023e6000800003f */
[----:B------:R-:W-:-:S06]  /*f5f0*/  UISETP.NE.AND UP0, UPT, UR8, 0x2, UPT ;  /* 0x000000020800788c */ /* 0x000fcc000bf05270 */
[----:B------:R-:W-:-:S13]  /*f600*/  PLOP3.LUT P0, PT, PT, PT, UP0, 0x80, 0x0 ;  /* 0x000000000000781c */ /* 0x000fda0003f0f008 */
[----:B-1----:R-:W-:Y:S05]  /*f610*/  @P0 BRA `(.L_x_308) ;  /* 0x0000000000040947 */ /* 0x002fea0003800000 */
[----:B------:R-:W-:Y:S01]  /*f620*/  BPT.TRAP 0x1 ;  /* 0x000000040000795c */ /* 0x000fe20000300000 */
.L_x_308:
[C---:B0-----:R-:W-:Y:S01]  /*f630*/  LEA R4, R3.reuse, UR30, 0x1 ;  /* 0x0000001e03047c11 */ /* 0x041fe2000f8e08ff */
[----:B------:R-:W-:Y:S01]  /*f640*/  VIADD R14, R14, 0xffffffff ;  /* 0xffffffff0e0e7836 */ /* 0x000fe20000000000 */
[----:B------:R-:W-:Y:S01]  /*f650*/  R2UR UR11, R3 ;  /* 0x00000000030b72ca */ /* 0x000fe200000e0000 */
[----:B------:R-:W-:Y:S01]  /*f660*/  UIADD3 UR14, UP0, UR32, 0xf0, URZ ;  /* 0x000000f0200e7890 */ /* 0x000fe2000ff1e03f */
[----:B------:R-:W-:Y:S01]  /*f670*/  R2UR UR26, R12 ;  /* 0x000000000c1a72ca */ /* 0x000fe200000e0000 */
[----:B------:R-:W-:Y:S01]  /*f680*/  IMAD.U32 R4, R4, 0x800, R12 ;  /* 0x0000080004047824 */ /* 0x000fe200078e000c */
[----:B------:R-:W-:Y:S01]  /*f690*/  R2UR UR27, R10 ;  /* 0x000000000a1b72ca */ /* 0x000fe200000e0000 */
[----:B------:R-:W-:Y:S01]  /*f6a0*/  UIADD3 UR34, UP1, UR32, 0x1f0, URZ ;  /* 0x000001f020227890 */ /* 0x000fe2000ff3e03f */
[----:B------:R-:W-:Y:S01]  /*f6b0*/  R2UR UR9, R11 ;  /* 0x000000000b0972ca */ /* 0x000fe200000e0000 */
[----:B------:R-:W-:Y:S01]  /*f6c0*/  UIADD3.X UR15, URZ, UR33, URZ, UP0, !UPT ;  /* 0x000000213f0f7290 */ /* 0x000fe200087fe43f */
[----:B------:R-:W-:Y:S01]  /*f6d0*/  R2UR UR8, R4 ;  /* 0x00000000040872ca */ /* 0x000fe200000e0000 */
[----:B------:R-:W-:Y:S01]  /*f6e0*/  UPRMT UR23, URZ, 0x5410, UR22 ;  /* 0x000054103f177896 */ /* 0x000fe20008000016 */
[----:B------:R-:W-:Y:S01]  /*f6f0*/  R2UR UR10, R13 ;  /* 0x000000000d0a72ca */ /* 0x000fe200000e0000 */
[----:B------:R-:W-:Y:S01]  /*f700*/  VIADD R3, R3, 0x1 ;  /* 0x0000000103037836 */ /* 0x000fe20000000000 */
[----:B------:R-:W-:Y:S01]  /*f710*/  R2UR UR12, R6 ;  /* 0x00000000060c72ca */ /* 0x000fe200000e0000 */
[----:B------:R-:W-:Y:S01]  /*f720*/  ULEA UR11, UR11, UR7, 0xd ;  /* 0x000000070b0b7291 */ /* 0x000fe2000f8e683f */
[----:B------:R-:W-:Y:S01]  /*f730*/  R2UR UR28, R7 ;  /* 0x00000000071c72ca */ /* 0x000fe200000e0000 */
[----:B------:R-:W-:Y:S01]  /*f740*/  UPRMT UR36, URZ, 0x5410, UR20 ;  /* 0x000054103f247896 */ /* 0x000fe20008000014 */
[----:B------:R-:W-:Y:S01]  /*f750*/  ISETP.GT.AND P1, PT, R14, 0x1, PT ;  /* 0x000000010e00780c */ /* 0x000fe20003f24270 */
[----:B------:R-:W-:Y:S01]  /*f760*/  UIADD3 UR26, UR26, 0x5100, UR11 ;  /* 0x000051001a1a7890 */ /* 0x000fe2000fffe00b */
[----:B------:R-:W-:Y:S01]  /*f770*/  ISETP.NE.AND P0, PT, R3, 0x5, PT ;  /* 0x000000050300780c */ /* 0x000fe20003f05270 */
[----:B------:R-:W-:Y:S01]  /*f780*/  UIADD3.X UR35, URZ, UR33, URZ, UP1, !UPT ;  /* 0x000000213f237290 */ /* 0x000fe20008ffe43f */
[----:B------:R-:W-:Y:S01]  /*f790*/  VIADD R13, R13, 0x20 ;  /* 0x000000200d0d7836 */ /* 0x000fe20000000000 */
[----:B------:R-:W-:Y:S01]  /*f7a0*/  UIADD3 UR8, UR8, 0x100, URZ ;  /* 0x0000010008087890 */ /* 0x000fe2000fffe03f */
[----:B------:R-:W-:Y:S01]  /*f7b0*/  SEL R5, RZ, 0x1, P0 ;  /* 0x00000001ff057807 */ /* 0x000fe20000000000 */
[----:B------:R-:W-:Y:S01]  /*f7c0*/  UMOV UR16, 0x0 ;  /* 0x0000000000107882 */ /* 0x000fe20000000000 */
[----:B------:R-:W-:Y:S01]  /*f7d0*/  UMOV UR17, 0x10000000 ;  /* 0x1000000000117882 */ /* 0x000fe20000000000 */
[----:B------:R-:W-:Y:S01]  /*f7e0*/  UMOV UR11, UR27 ;  /* 0x0000001b000b7c82 */ /* 0x000fe20008000000 */
[----:B------:R-:W-:-:S02]  /*f7f0*/  LOP3.LUT R2, R2, R5, RZ, 0x3c, !PT ;  /* 0x0000000502027212 */ /* 0x000fc400078e3cff */
[----:B------:R-:W-:Y:S02]  /*f800*/  SEL R3, R3, RZ, P0 ;  /* 0x000000ff03037207 */ /* 0x000fe40000000000 */
[----:B------:R0:W-:Y:S02]  /*f810*/  UTMALDG.3D.MULTICAST [UR8], [UR14], UR23, desc[UR16] ;  /* 0x000010080e0073b4 */ /* 0x0001e40008011817 */
[----:B0-----:R-:W-:Y:S01]  /*f820*/  UMOV UR8, UR26 ;  /* 0x0000001a00087c82 */ /* 0x001fe20008000000 */
[----:B------:R-:W-:Y:S02]  /*f830*/  UMOV UR11, UR28 ;  /* 0x0000001c000b7c82 */ /* 0x000fe40008000000 */
[----:B------:R0:W-:Y:S02]  /*f840*/  UTMALDG.3D.MULTICAST [UR8], [UR34], UR36, desc[UR16] ;  /* 0x00001008220073b4 */ /* 0x0001e40008011824 */
[----:B0-----:R-:W-:Y:S05]  /*f850*/  @P1 BRA `(.L_x_309) ;  /* 0xfffffffc00341947 */ /* 0x001fea000383ffff */
.L_x_306:
[----:B------:R-:W-:Y:S05]  /*f860*/  BSYNC B1 ;  /* 0x0000000000017941 */ /* 0x000fea0003800000 */
.L_x_305:
[----:B------:R-:W2:Y:S01]  /*f870*/  LDL.LU R15, [R1+0x80] ;  /* 0x00008000010f7983 */ /* 0x000ea20000300800 */
[----:B------:R-:W-:Y:S01]  /*f880*/  LOP3.LUT P1, RZ, R9, 0xff, RZ, 0xc0, !PT ;  /* 0x000000ff09ff7812 */ /* 0x000fe2000782c0ff */
[----:B------:R-:W-:Y:S01]  /*f890*/  VIADD R8, R8, UR19 ;  /* 0x0000001308087c36 */ /* 0x000fe20008000000 */
[----:B------:R-:W-:Y:S01]  /*f8a0*/  ULDC.64 UR8, c[0x0][0x650] ;  /* 0x0001940000087ab9 */ /* 0x000fe20000000a00 */
[----:B------:R-:W3:Y:S01]  /*f8b0*/  LDL.LU R12, [R1+0x84] ;  /* 0x00008400010c7983 */ /* 0x000ee20000300800 */
[----:B------:R-:W-:Y:S01]  /*f8c0*/  IMAD.U32 R5, RZ, RZ, UR19 ;  /* 0x00000013ff057e24 */ /* 0x000fe2000f8e00ff */
[----:B------:R-:W-:Y:S01]  /*f8d0*/  UISETP.GE.U32.AND UP0, UPT, UR19, 0x5, UPT ;  /* 0x000000051300788c */ /* 0x000fe2000bf06070 */
[----:B------:R-:W-:Y:S01]  /*f8e0*/  ISETP.GT.U32.AND P0, PT, R8, 0x4, PT ;  /* 0x000000040800780c */ /* 0x000fe20003f04070 */
[----:B------:R-:W-:Y:S01]  /*f8f0*/  BSSY B1, `(.L_x_310) ;  /* 0x000006d000017945 */ /* 0x000fe20003800000 */
[----:B------:R-:W-:Y:S01]  /*f900*/  IMAD.MOV.U32 R7, RZ, RZ, -0x1 ;  /* 0xffffffffff077424 */ /* 0x000fe200078e00ff */
[----:B------:R-:W-:Y:S01]  /*f910*/  PRMT R9, RZ, 0x7610, R9 ;  /* 0x00007610ff097816 */ /* 0x000fe20000000009 */
[----:B------:R-:W-:Y:S01]  /*f920*/  IMAD.MOV.U32 R6, RZ, RZ, -0x1 ;  /* 0xffffffffff067424 */ /* 0x000fe200078e00ff */
[----:B------:R-:W-:-:S02]  /*f930*/  ISETP.LT.U32.AND P0, PT, R5, 0x5, P0 ;  /* 0x000000050500780c */ /* 0x000fc40000701070 */
[----:B------:R-:W0:Y:S01]  /*f940*/  @P1 S2R R3, SR_CgaCtaId ;  /* 0x0000000000031919 */ /* 0x000e220000008800 */
[----:B------:R-:W-:Y:S02]  /*f950*/  @P1 MOV R2, 0x400 ;  /* 0x0000040000021802 */ /* 0x000fe40000000f00 */
[----:B------:R-:W-:Y:S02]  /*f960*/  PLOP3.LUT P3, PT, PT, PT, UP0, 0x80, 0x0 ;  /* 0x000000000000781c */ /* 0x000fe40003f6f008 */
[----:B0-----:R-:W-:Y:S01]  /*f970*/  @P1 LEA R4, R3, R2, 0x18 ;  /* 0x0000000203041211 */ /* 0x001fe200078ec0ff */
[----:B------:R-:W-:-:S03]  /*f980*/  IMAD.WIDE.U32 R2, R8, -0x33333333, RZ ;  /* 0xcccccccd08027825 */ /* 0x000fc600078e00ff */
[----:B------:R0:W-:Y:S02]  /*f990*/  @P1 SYNCS.ARRIVE.TRANS64.A1T0 RZ, [R4+URZ+0x68], RZ ;  /* 0x000068ff04ff19a7 */ /* 0x0001e4000810003f */
[----:B------:R-:W-:Y:S02]  /*f9a0*/  SHF.R.U32.HI R5, RZ, 0x2, R3 ;  /* 0x00000002ff057819 */ /* 0x000fe40000011603 */
[----:B------:R-:W-:Y:S02]  /*f9b0*/  SEL R3, RZ, 0x1, !P0 ;  /* 0x00000001ff037807 */ /* 0x000fe40004000000 */
[----:B------:R-:W-:Y:S01]  /*f9c0*/  PRMT R2, RZ, 0x7610, R2 ;  /* 0x00007610ff027816 */ /* 0x000fe20000000002 */
[----:B------:R-:W-:Y:S01]  /*f9d0*/  IMAD R8, R5, -0x5, R8 ;  /* 0xfffffffb05087824 */ /* 0x000fe200078e0208 */
[----:B------:R-:W-:-:S04]  /*f9e0*/  LOP3.LUT R0, R0, R3, RZ, 0x3c, !PT ;  /* 0x0000000300007212 */ /* 0x000fc800078e3cff */
[----:B------:R-:W-:Y:S01]  /*f9f0*/  @P3 LOP3.LUT R0, R0, 0x1, R5, 0x78, !PT ;  /* 0x0000000100003812 */ /* 0x000fe200078e7805 */
[----:B------:R-:W-:Y:S01]  /*fa00*/  IMAD.MOV.U32 R5, RZ, RZ, -0x1 ;  /* 0xffffffffff057424 */ /* 0x000fe200078e00ff */
[----:B---3--:R-:W-:-:S04]  /*fa10*/  IADD3 R12, P1, R12, UR24, RZ ;  /* 0x000000180c0c7c10 */ /* 0x008fc8000ff3e0ff */
[----:B--2---:R-:W-:Y:S01]  /*fa20*/  IADD3.X R15, R15, UR21, RZ, P1, !PT ;  /* 0x000000150f0f7c10 */ /* 0x004fe20008ffe4ff */
[----:B------:R0:W-:Y:S01]  /*fa30*/  STL [R1+0x84], R12 ;  /* 0x0000840c01007387 */ /* 0x0001e20000100800 */
[----:B------:R-:W-:-:S03]  /*fa40*/  ISETP.GE.U32.AND P0, PT, R12, UR8, PT ;  /* 0x000000080c007c0c */ /* 0x000fc6000bf06070 */
[----:B------:R0:W-:Y:S01]  /*fa50*/  STL [R1+0x80], R15 ;  /* 0x0000800f01007387 */ /* 0x0001e20000100800 */
[----:B------:R-:W-:-:S13]  /*fa60*/  ISETP.GE.U32.AND.EX P0, PT, R15, UR9, PT, P0 ;  /* 0x000000090f007c0c */ /* 0x000fda000bf06100 */
[----:B0-----:R-:W-:Y:S05]  /*fa70*/  @P0 BRA `(.L_x_311) ;  /* 0x0000000400500947 */ /* 0x001fea0003800000 */
[----:B------:R-:W-:Y:S01]  /*fa80*/  ULDC.64 UR8, c[0x0][0x628] ;  /* 0x00018a0000087ab9 */ /* 0x000fe20000000a00 */
[----:B------:R-:W0:Y:S01]  /*fa90*/  S2R R11, SR_CTAID.X ;  /* 0x00000000000b7919 */ /* 0x000e220000002500 */
[----:B------:R-:W-:Y:S01]  /*faa0*/  ISETP.NE.U32.AND P0, PT, RZ, UR8, PT ;  /* 0x00000008ff007c0c */ /* 0x000fe2000bf05070 */
[----:B------:R-:W-:Y:S01]  /*fab0*/  ULDC UR11, c[0x0][0x630] ;  /* 0x00018c00000b7ab9 */ /* 0x000fe20000000800 */
[----:B------:R-:W-:Y:S01]  /*fac0*/  IMAD.MOV.U32 R2, RZ, RZ, R12 ;  /* 0x000000ffff027224 */ /* 0x000fe200078e000c */
[----:B------:R-:W1:Y:S01]  /*fad0*/  S2R R10, SR_CTAID.Y ;  /* 0x00000000000a7919 */ /* 0x000e620000002600 */
[----:B------:R-:W-:Y:S01]  /*fae0*/  ISETP.NE.AND.EX P0, PT, RZ, UR9, PT, P0 ;  /* 0x00000009ff007c0c */ /* 0x000fe2000bf05300 */
[----:B------:R-:W-:-:S12]  /*faf0*/  IMAD.MOV.U32 R3, RZ, RZ, R15 ;  /* 0x000000ffff037224 */ /* 0x000fd800078e000f */
[----:B------:R-:W-:Y:S05]  /*fb00*/  @!P0 BRA `(.L_x_312) ;  /* 0x0000000000288947 */ /* 0x000fea0003800000 */
[----:B------:R-:W-:Y:S02]  /*fb10*/  ULDC UR10, c[0x0][0x634] ;  /* 0x00018d00000a7ab9 */ /* 0x000fe40000000800 */
[----:B------:R-:W-:-:S05]  /*fb20*/  IADD3 R7, P0, R12, UR10, RZ ;  /* 0x0000000a0c077c10 */ /* 0x000fca000ff1e0ff */
[----:B------:R-:W-:-:S04]  /*fb30*/  IMAD.X R13, RZ, RZ, R15, P0 ;  /* 0x000000ffff0d7224 */ /* 0x000fc800000e060f */
[----:B------:R-:W-:-:S04]  /*fb40*/  IMAD.WIDE.U32 R4, R13, UR8, RZ ;  /* 0x000000080d047c25 */ /* 0x000fc8000f8e00ff */
[----:B------:R-:W-:-:S04]  /*fb50*/  IMAD.WIDE.U32 R4, P0, R7, UR9, R4 ;  /* 0x0000000907047c25 */ /* 0x000fc8000f800004 */
[----:B------:R-:W-:-:S04]  /*fb60*/  IMAD.WIDE.U32 R6, R7, UR8, RZ ;  /* 0x0000000807067c25 */ /* 0x000fc8000f8e00ff */
[----:B------:R-:W-:Y:S01]  /*fb70*/  IMAD.X R3, RZ, RZ, RZ, P0 ;  /* 0x000000ffff037224 */ /* 0x000fe200000e06ff */
[----:B------:R-:W-:Y:S01]  /*fb80*/  IADD3 RZ, P0, R7, R4, RZ ;  /* 0x0000000407ff7210 */ /* 0x000fe20007f1e0ff */
[----:B------:R-:W-:-:S04]  /*fb90*/  IMAD.MOV.U32 R2, RZ, RZ, R5 ;  /* 0x000000ffff027224 */ /* 0x000fc800078e0005 */
[----:B------:R-:W-:-:S08]  /*fba0*/  IMAD.WIDE.U32.X R2, R13, UR9, R2, P0 ;  /* 0x000000090d027c25 */ /* 0x000fd000080e0402 */
.L_x_312:
[--C-:B------:R-:W-:Y:S01]  /*fbb0*/  SHF.R.U64 R6, R2, UR11, R3.reuse ;  /* 0x0000000b02067c19 */ /* 0x100fe20008001203 */
[----:B------:R-:W-:Y:S01]  /*fbc0*/  ULDC.64 UR8, c[0x0][0x620] ;  /* 0x0001880000087ab9 */ /* 0x000fe20000000a00 */
[----:B------:R-:W-:Y:S01]  /*fbd0*/  SHF.R.U32.HI R2, RZ, UR11, R3 ;  /* 0x0000000bff027c19 */ /* 0x000fe20008011603 */
[----:B------:R-:W-:Y:S01]  /*fbe0*/  IMAD.MOV.U32 R3, RZ, RZ, R15 ;  /* 0x000000ffff037224 */ /* 0x000fe200078e000f */
[----:B------:R-:W-:Y:S01]  /*fbf0*/  IADD3 R5, P0, RZ, -R6, RZ ;  /* 0x80000006ff057210 */ /* 0x000fe20007f1e0ff */
[----:B------:R-:W2:Y:S01]  /*fc00*/  LDC R16, c[0x0][0x144] ;  /* 0x00005100ff107b82 */ /* 0x000ea20000000800 */
[----:B0-----:R-:W-:Y:S01]  /*fc10*/  I2FP.F32.U32 R7, R11 ;  /* 0x0000000b00077245 */ /* 0x001fe20000201000 */
[----:B------:R-:W-:Y:S01]  /*fc20*/  ULDC.64 UR14, c[0x0][0x640] ;  /* 0x00019000000e7ab9 */ /* 0x000fe20000000a00 */
[----:B------:R-:W-:Y:S01]  /*fc30*/  ULDC UR10, c[0x0][0x608] ;  /* 0x00018200000a7ab9 */ /* 0x000fe20000000800 */
[----:B------:R-:W-:Y:S01]  /*fc40*/  IMAD.X R2, RZ, RZ, ~R2, P0 ;  /* 0x000000ffff027224 */ /* 0x000fe200000e0e02 */
[----:B------:R-:W-:-:S03]  /*fc50*/  ISETP.NE.U32.AND P0, PT, RZ, UR14, PT ;  /* 0x0000000eff007c0c */ /* 0x000fc6000bf05070 */
[----:B------:R-:W-:Y:S01]  /*fc60*/  IMAD R4, R2, UR8, RZ ;  /* 0x0000000802047c24 */ /* 0x000fe2000f8e02ff */
[----:B------:R-:W0:Y:S01]  /*fc70*/  LDC R13, c[0x0][0x148] ;  /* 0x00005200ff0d7b82 */ /* 0x000e220000000800 */
[----:B------:R-:W-:Y:S01]  /*fc80*/  IMAD.MOV.U32 R2, RZ, RZ, R12 ;  /* 0x000000ffff027224 */ /* 0x000fe200078e000c */
[----:B------:R-:W-:-:S03]  /*fc90*/  ISETP.NE.AND.EX P0, PT, RZ, UR15, PT, P0 ;  /* 0x0000000fff007c0c */ /* 0x000fc6000bf05300 */
[----:B------:R-:W-:Y:S01]  /*fca0*/  IMAD.WIDE.U32 R2, R5, UR8, R2 ;  /* 0x0000000805027c25 */ /* 0x000fe2000f8e0002 */
[----:B------:R-:W-:-:S03]  /*fcb0*/  ULDC UR8, c[0x0][0x150] ;  /* 0x0000540000087ab9 */ /* 0x000fc60000000800 */
[----:B------:R-:W-:Y:S02]  /*fcc0*/  IMAD R5, R5, UR9, R4 ;  /* 0x0000000905057c24 */ /* 0x000fe4000f8e0204 */
[----:B------:R-:W-:Y:S01]  /*fcd0*/  FMUL R4, R7, UR8 ;  /* 0x0000000807047c20 */ /* 0x000fe20008400000 */
[----:B------:R-:W-:Y:S01]  /*fce0*/  ULDC UR8, c[0x0][0x618] ;  /* 0x0001860000087ab9 */ /* 0x000fe20000000800 */
[----:B------:R-:W-:Y:S01]  /*fcf0*/  ULDC UR9, c[0x0][0x154] ;  /* 0x0000550000097ab9 */ /* 0x000fe20000000800 */
[----:B------:R-:W-:-:S03]  /*fd00*/  IMAD.IADD R3, R3, 0x1, R5 ;  /* 0x0000000103037824 */ /* 0x000fc600078e0205 */
[----:B------:R-:W3:Y:S02]  /*fd10*/  F2I.U32.TRUNC.NTZ R4, R4 ;  /* 0x0000000400047305 */ /* 0x000ee4000020f000 */
[----:B------:R-:W-:Y:S02]  /*fd20*/  SHF.R.U64 R7, R2, UR8, R3 ;  /* 0x0000000802077c19 */ /* 0x000fe40008001203 */
[----:B-1----:R-:W-:-:S05]  /*fd30*/  I2FP.F32.U32 R2, R10 ;  /* 0x0000000a00027245 */ /* 0x002fca0000201000 */
[----:B------:R-:W-:Y:S01]  /*fd40*/  FMUL R5, R2, UR9 ;  /* 0x0000000902057c20 */ /* 0x000fe20008400000 */
[----:B------:R-:W-:Y:S01]  /*fd50*/  SHF.R.U32.HI R2, RZ, UR8, R3 ;  /* 0x00000008ff027c19 */ /* 0x000fe20008011603 */
[----:B------:R-:W-:Y:S02]  /*fd60*/  ULDC UR8, c[0x0][0x658] ;  /* 0x0001960000087ab9 */ /* 0x000fe40000000800 */
[----:B------:R1:W4:Y:S01]  /*fd70*/  F2I.U32.TRUNC.NTZ R15, R5 ;  /* 0x00000005000f7305 */ /* 0x000322000020f000 */
[--C-:B------:R-:W-:Y:S02]  /*fd80*/  SHF.R.U64 R14, R7, UR10, R2.reuse ;  /* 0x0000000a070e7c19 */ /* 0x100fe40008001202 */
[----:B------:R-:W-:Y:S01]  /*fd90*/  SHF.R.U32.HI R3, RZ, UR10, R2 ;  /* 0x0000000aff037c19 */ /* 0x000fe20008011602 */
[----:B---3--:R-:W-:-:S03]  /*fda0*/  IMAD.MOV R2, RZ, RZ, -R4 ;  /* 0x000000ffff027224 */ /* 0x008fc600078e0a04 */
[----:B------:R-:W-:Y:S01]  /*fdb0*/  SHF.R.U64 R12, R14, UR8, R3 ;  /* 0x000000080e0c7c19 */ /* 0x000fe20008001203 */
[----:B--2---:R-:W-:Y:S01]  /*fdc0*/  IMAD R17, R16, R2, R11 ;  /* 0x0000000210117224 */ /* 0x004fe200078e020b */
[----:B------:R-:W-:-:S03]  /*fdd0*/  SHF.R.U32.HI R4, RZ, UR8, R3 ;  /* 0x00000008ff047c19 */ /* 0x000fc60008011603 */
[----:B------:R-:W-:Y:S02]  /*fde0*/  IMAD.MOV.U32 R2, RZ, RZ, R12 ;  /* 0x000000ffff027224 */ /* 0x000fe400078e000c */
[----:B------:R-:W-:Y:S01]  /*fdf0*/  IMAD.MOV.U32 R3, RZ, RZ, R4 ;  /* 0x000000ffff037224 */ /* 0x000fe200078e0004 */
[----:B-1--4-:R-:W-:Y:S06]  /*fe00*/  @!P0 BRA `(.L_x_313) ;  /* 0x0000000000288947 */ /* 0x012fec0003800000 */
[----:B------:R-:W-:Y:S02]  /*fe10*/  ULDC UR8, c[0x0][0x64c] ;  /* 0x0001930000087ab9 */ /* 0x000fe40000000800 */
[----:B------:R-:W-:-:S05]  /*fe20*/  IADD3 R3, P0, R12, UR8, RZ ;  /* 0x000000080c037c10 */ /* 0x000fca000ff1e0ff */
[----:B------:R-:W-:-:S04]  /*fe30*/  IMAD.X R11, RZ, RZ, R4, P0 ;  /* 0x000000ffff0b7224 */ /* 0x000fc800000e0604 */
[----:B------:R-:W-:-:S04]  /*fe40*/  IMAD.WIDE.U32 R4, R11, UR14, RZ ;  /* 0x0000000e0b047c25 */ /* 0x000fc8000f8e00ff */
[----:B------:R-:W-:-:S04]  /*fe50*/  IMAD.WIDE.U32 R4, P0, R3, UR15, R4 ;  /* 0x0000000f03047c25 */ /* 0x000fc8000f800004 */
[----:B------:R-:W-:-:S04]  /*fe60*/  IMAD.WIDE.U32 R2, R3, UR14, RZ ;  /* 0x0000000e03027c25 */ /* 0x000fc8000f8e00ff */
[----:B------:R-:W-:Y:S01]  /*fe70*/  IMAD.MOV.U32 R2, RZ, RZ, R5 ;  /* 0x000000ffff027224 */ /* 0x000fe200078e0005 */
[----:B------:R-:W-:Y:S01]  /*fe80*/  IADD3 RZ, P1, R3, R4, RZ ;  /* 0x0000000403ff7210 */ /* 0x000fe20007f3e0ff */
[----:B------:R-:W-:-:S04]  /*fe90*/  IMAD.X R3, RZ, RZ, RZ, P0 ;  /* 0x000000ffff037224 */ /* 0x000fc800000e06ff */
[----:B------:R-:W-:-:S08]  /*fea0*/  IMAD.WIDE.U32.X R2, R11, UR15, R2, P1 ;  /* 0x0000000f0b027c25 */ /* 0x000fd000088e0402 */
.L_x_313:
[----:B------:R-:W-:Y:S01]  /*feb0*/  ULDC UR8, c[0x0][0x648] ;  /* 0x0001920000087ab9 */ /* 0x000fe20000000800 */
[----:B------:R-:W-:Y:S01]  /*fec0*/  IMAD.MOV R15, RZ, RZ, -R15 ;  /* 0x000000ffff0f7224 */ /* 0x000fe200078e0a0f */
[----:B------:R-:W-:Y:S01]  /*fed0*/  SHF.R.U64 R3, R2, UR8, R3 ;  /* 0x0000000802037c19 */ /* 0x000fe20008001203 */
[----:B------:R-:W-:Y:S01]  /*fee0*/  ULDC UR8, c[0x0][0x638] ;  /* 0x00018e0000087ab9 */ /* 0x000fe20000000800 */
[----:B------:R-:W-:Y:S01]  /*fef0*/  LOP3.LUT R2, R14, UR18, RZ, 0xc0, !PT ;  /* 0x000000120e027c12 */ /* 0x000fe2000f8ec0ff */
[----:B0-----:R-:W-:Y:S01]  /*ff00*/  @P2 IMAD R17, R13, R15, R10 ;  /* 0x0000000f0d112224 */ /* 0x001fe200078e020a */
[----:B------:R-:W-:Y:S01]  /*ff10*/  LOP3.LUT R7, R7, UR4, RZ, 0xc0, !PT ;  /* 0x0000000407077c12 */ /* 0x000fe2000f8ec0ff */
[----:B------:R-:W-:Y:S01]  /*ff20*/  IMAD.MOV R5, RZ, RZ, -R3 ;  /* 0x000000ffff057224 */ /* 0x000fe200078e0a03 */
[----:B------:R-:W-:Y:S01]  /*ff30*/  ULDC UR9, c[0x0][0x610] ;  /* 0x0001840000097ab9 */ /* 0x000fe20000000800 */
[----:B------:R-:W-:Y:S02]  /*ff40*/  IMAD R2, R3, UR5, R2 ;  /* 0x0000000503027c24 */ /* 0x000fe4000f8e0202 */
[----:B------:R-:W-:Y:S01]  /*ff50*/  IMAD R12, R5, UR8, R12 ;  /* 0x00000008050c7c24 */ /* 0x000fe2000f8e020c */
[----:B------:R-:W-:Y:S01]  /*ff60*/  ULDC UR8, c[0x0][0x600] ;  /* 0x0001800000087ab9 */ /* 0x000fe20000000800 */
[----:B------:R-:W-:-:S02]  /*ff70*/  IMAD R5, R2, UR9, R17 ;  /* 0x0000000902057c24 */ /* 0x000fc4000f8e0211 */
[----:B------:R-:W-:Y:S02]  /*ff80*/  IMAD R12, R12, UR8, R7 ;  /* 0x000000080c0c7c24 */ /* 0x000fe4000f8e0207 */
[----:B------:R-:W-:-:S03]  /*ff90*/  IMAD.MOV.U32 R2, RZ, RZ, 0x1 ;  /* 0x00000001ff027424 */ /* 0x000fc600078e00ff */
[----:B------:R-:W-:Y:S02]  /*ffa0*/  SEL R7, R12, R5, !P2 ;  /* 0x000000050c077207 */ /* 0x000fe40005000000 */
[----:B------:R-:W-:-:S07]  /*ffb0*/  SEL R5, R5, R12, !P2 ;  /* 0x0000000c05057207 */ /* 0x000fce0005000000 */
.L_x_311:
[----:B------:R-:W-:Y:S05]  /*ffc0*/  BSYNC B1 ;  /* 0x0000000000017941 */ /* 0x000fea0003800000 */
.L_x_310:
[----:B------:R-:W-:-:S13]  /*ffd0*/  LOP3.LUT P0, RZ, R2, 0xff, RZ, 0xc0, !PT ;  /* 0x000000ff02ff7812 */ /* 0x000fda000780c0ff */
[----:B------:R-:W-:Y:S05]  /*ffe0*/  @P0 BRA `(.L_x_314) ;  /* 0xfffffff400180947 */ /* 0x000fea000383ffff */
[----:B------:R-:W-:Y:S05]  /*fff0*/  BSYNC B0 ;  /* 0x0000000000007941 */ /* 0x000fea0003800000 */
.L_x_303:
[----:B------:R-:W-:-:S03]  /*10000*/  UMOV UR8, 0xffffffff ;  /* 0xffffffff00087882 */ /* 0x000fc60000000000 */
[----:B------:R-:W-:Y:S05]  /*10010*/  BRA.DIV UR8, `(.L_x_315) ;  /* 0x00000006084c7947 */ /* 0x000fea000b800000 */
[----:B------:R-:W-:-:S13]  /*10020*/  ELECT P0, URZ, PT ;  /* 0x00000000003f782f */ /* 0x000fda0003800000 */
.L_x_330:
[----:B------:R-:W-:Y:S04]  /*10030*/  BSSY B0, `(.L_x_316) ;  /* 0x0000035000007945 */ /* 0x000fe80003800000 */
[----:B------:R-:W-:Y:S05]  /*10040*/  @!P0 BRA `(.L_x_317) ;  /* 0x0000000000cc8947 */ /* 0x000fea0003800000 */
[----:B------:R-:W-:-:S04]  /*10050*/  ULOP3.LUT UR8, UR13, 0x2, URZ, 0xfc, !UPT ;  /* 0x000000020d087892 */ /* 0x000fc8000f8efc3f */
[----:B------:R-:W-:-:S06]  /*10060*/  UISETP.NE.AND UP0, UPT, UR8, 0x3, UPT ;  /* 0x000000030800788c */ /* 0x000fcc000bf05270 */
[----:B------:R-:W-:-:S13]  /*10070*/  PLOP3.LUT P0, PT, PT, PT, UP0, 0x80, 0x0 ;  /* 0x000000000000781c */ /* 0x000fda0003f0f008 */
[----:B------:R-:W-:Y:S05]  /*10080*/  @!P0 BRA `(.L_x_318) ;  /* 0x0000000000048947 */ /* 0x000fea0003800000 */
[----:B------:R-:W-:Y:S01]  /*10090*/  BPT.TRAP 0x1 ;  /* 0x000000040000795c */ /* 0x000fe20000300000 */
.L_x_318:
[----:B------:R-:W0:Y:S01]  /*100a0*/  S2R R3, SR_CgaCtaId ;  /* 0x0000000000037919 */ /* 0x000e220000008800 */
[----:B------:R-:W-:-:S04]  /*100b0*/  MOV R2, 0x400 ;  /* 0x0000040000027802 */ /* 0x000fc80000000f00 */
[----:B0-----:R-:W-:Y:S02]  /*100c0*/  LEA R3, R3, R2, 0x18 ;  /* 0x0000000203037211 */ /* 0x001fe400078ec0ff */
[----:B------:R-:W-:-:S03]  /*100d0*/  SHF.L.U32 R2, R0, 0x1f, RZ ;  /* 0x0000001f00027819 */ /* 0x000fc600000006ff */
[----:B------:R-:W-:-:S04]  /*100e0*/  VIADD R3, R3, 0x28 ;  /* 0x0000002803037836 */ /* 0x000fc80000000000 */
[C---:B------:R-:W-:Y:S02]  /*100f0*/  IMAD R7, R8.reuse, 0x8, R3 ;  /* 0x0000000808077824 */ /* 0x040fe400078e0203 */
[----:B------:R-:W-:Y:S02]  /*10100*/  VIADD R8, R8, 0x1 ;  /* 0x0000000108087836 */ /* 0x000fe40000000000 */
[----:B------:R-:W0:Y:S03]  /*10110*/  SYNCS.PHASECHK.TRANS64.TRYWAIT P0, [R7+URZ], R2 ;  /* 0x00000002070075a7 */ /* 0x000e26000800017f */
[----:B------:R-:W-:-:S04]  /*10120*/  ISETP.NE.AND P1, PT, R8, 0x5, PT ;  /* 0x000000050800780c */ /* 0x000fc80003f25270 */
[----:B------:R-:W-:Y:S02]  /*10130*/  SEL R5, RZ, 0x1, P1 ;  /* 0x00000001ff057807 */ /* 0x000fe40000800000 */
[----:B------:R-:W-:Y:S02]  /*10140*/  SEL R8, R8, RZ, P1 ;  /* 0x000000ff08087207 */ /* 0x000fe40000800000 */
[----:B------:R-:W-:-:S03]  /*10150*/  LOP3.LUT R5, R0, R5, RZ, 0x3c, !PT ;  /* 0x0000000500057212 */ /* 0x000fc600078e3cff */
[----:B------:R-:W-:Y:S01]  /*10160*/  IMAD R9, R8, 0x8, R3 ;  /* 0x0000000808097824 */ /* 0x000fe200078e0203 */
[----:B------:R-:W-:Y:S01]  /*10170*/  SHF.L.U32 R4, R5, 0x1f, RZ ;  /* 0x0000001f05047819 */ /* 0x000fe200000006ff */
[----:B0-----:R-:W-:Y:S06]  /*10180*/  @!P0 BRA `(.L_x_319) ;  /* 0x0000000400108947 */ /* 0x001fec0003800000 */
.L_x_331:
[----:B------:R-:W1:Y:S01]  /*10190*/  SYNCS.PHASECHK.TRANS64.TRYWAIT P0, [R9+URZ], R4 ;  /* 0x00000004090075a7 */ /* 0x000e62000800017f */
[----:B------:R-:W-:-:S05]  /*101a0*/  VIADD R0, R8, 0x1 ;  /* 0x0000000108007836 */ /* 0x000fca0000000000 */
[----:B------:R-:W-:-:S04]  /*101b0*/  ISETP.NE.AND P1, PT, R0, 0x5, PT ;  /* 0x000000050000780c */ /* 0x000fc80003f25270 */
[----:B0-----:R-:W-:Y:S02]  /*101c0*/  SEL R2, RZ, 0x1, P1 ;  /* 0x00000001ff027807 */ /* 0x001fe40000800000 */
[----:B------:R-:W-:Y:S02]  /*101d0*/  SEL R0, R0, RZ, P1 ;  /* 0x000000ff00007207 */ /* 0x000fe40000800000 */
[----:B------:R-:W-:-:S03]  /*101e0*/  LOP3.LUT R7, R5, R2, RZ, 0x3c, !PT ;  /* 0x0000000205077212 */ /* 0x000fc600078e3cff */
[----:B------:R-:W-:Y:S01]  /*101f0*/  IMAD R6, R0, 0x8, R3 ;  /* 0x0000000800067824 */ /* 0x000fe200078e0203 */
[----:B------:R-:W-:Y:S01]  /*10200*/  SHF.L.U32 R5, R7, 0x1f, RZ ;  /* 0x0000001f07057819 */ /* 0x000fe200000006ff */
[----:B-1----:R-:W-:Y:S06]  /*10210*/  @!P0 BRA `(.L_x_320) ;  /* 0x0000000400008947 */ /* 0x002fec0003800000 */
.L_x_332:
[----:B------:R-:W1:Y:S01]  /*10220*/  SYNCS.PHASECHK.TRANS64.TRYWAIT P0, [R6+URZ], R5 ;  /* 0x00000005060075a7 */ /* 0x000e62000800017f */
[----:B------:R-:W-:-:S05]  /*10230*/  VIADD R0, R0, 0x1 ;  /* 0x0000000100007836 */ /* 0x000fca0000000000 */
[----:B------:R-:W-:-:S04]  /*10240*/  ISETP.NE.AND P1, PT, R0, 0x5, PT ;  /* 0x000000050000780c */ /* 0x000fc80003f25270 */
[----:B------:R-:W-:Y:S02]  /*10250*/  SEL R2, RZ, 0x1, P1 ;  /* 0x00000001ff027807 */ /* 0x000fe40000800000 */
[----:B------:R-:W-:Y:S02]  /*10260*/  SEL R0, R0, RZ, P1 ;  /* 0x000000ff00007207 */ /* 0x000fe40000800000 */
[----:B------:R-:W-:-:S03]  /*10270*/  LOP3.LUT R7, R7, R2, RZ, 0x3c, !PT ;  /* 0x0000000207077212 */ /* 0x000fc600078e3cff */
[----:B0-----:R-:W-:Y:S01]  /*10280*/  IMAD R9, R0, 0x8, R3 ;  /* 0x0000000800097824 */ /* 0x001fe200078e0203 */
[----:B------:R-:W-:Y:S01]  /*10290*/  SHF.L.U32 R4, R7, 0x1f, RZ ;  /* 0x0000001f07047819 */ /* 0x000fe200000006ff */
[----:B-1----:R-:W-:Y:S06]  /*102a0*/  @!P0 BRA `(.L_x_321) ;  /* 0x0000000000f08947 */ /* 0x002fec0003800000 */
.L_x_333:
[----:B------:R-:W1:Y:S01]  /*102b0*/  SYNCS.PHASECHK.TRANS64.TRYWAIT P0, [R9+URZ], R4 ;  /* 0x00000004090075a7 */ /* 0x000e62000800017f */
[----:B------:R-:W-:-:S05]  /*102c0*/  VIADD R0, R0, 0x1 ;  /* 0x0000000100007836 */ /* 0x000fca0000000000 */
[----:B------:R-:W-:-:S04]  /*102d0*/  ISETP.NE.AND P1, PT, R0, 0x5, PT ;  /* 0x000000050000780c */ /* 0x000fc80003f25270 */
[----:B------:R-:W-:Y:S02]  /*102e0*/  SEL R2, RZ, 0x1, P1 ;  /* 0x00000001ff027807 */ /* 0x000fe40000800000 */
[----:B------:R-:W-:Y:S02]  /*102f0*/  SEL R0, R0, RZ, P1 ;  /* 0x000000ff00007207 */ /* 0x000fe40000800000 */
[----:B------:R-:W-:Y:S01]  /*10300*/  LOP3.LUT R2, R7, R2, RZ, 0x3c, !PT ;  /* 0x0000000207027212 */ /* 0x000fe200078e3cff */
[----:B-1----:R-:W-:Y:S06]  /*10310*/  @!P0 BRA `(.L_x_322) ;  /* 0x0000000000e88947 */ /* 0x002fec0003800000 */
.L_x_334:
[----:B------:R-:W-:Y:S01]  /*10320*/  IMAD R3, R0, 0x8, R3 ;  /* 0x0000000800037824 */ /* 0x000fe200078e0203 */
[----:B------:R-:W-:-:S07]  /*10330*/  SHF.L.U32 R0, R2, 0x1f, RZ ;  /* 0x0000001f02007819 */ /* 0x000fce00000006ff */
.L_x_323:
[----:B--2---:R2:W3:Y:S02]  /*10340*/  SYNCS.PHASECHK.TRANS64.TRYWAIT P0, [R3+URZ], R0 ;  /* 0x00000000030075a7 */ /* 0x0044e4000800017f */
[----:B---3--:R-:W-:Y:S05]  /*10350*/  @!P0 NANOSLEEP.SYNCS 0x989680 ;  /* 0x009896800000895d */ /* 0x008fea0003900000 */
[----:B------:R-:W3:Y:S02]  /*10360*/  @!P0 SYNCS.PHASECHK.TRANS64 P0, [R3+URZ], R0 ;  /* 0x00000000030085a7 */ /* 0x000ee4000800007f */
[----:B---3--:R-:W-:Y:S05]  /*10370*/  @!P0 BRA `(.L_x_323) ;  /* 0xfffffffc00f08947 */ /* 0x008fea000383ffff */
.L_x_317:
[----:B------:R-:W-:Y:S05]  /*10380*/  BSYNC B0 ;  /* 0x0000000000007941 */ /* 0x000fea0003800000 */
.L_x_316:
[----:B------:R-:W-:Y:S05]  /*10390*/  EXIT ;  /* 0x000000000000794d */ /* 0x000fea0003800000 */
.L_x_21:
[----:B-1----:R-:W-:-:S04]  /*103a0*/  IMAD.U32 R3, RZ, RZ, UR6 ;  /* 0x00000006ff037e24 */ /* 0x002fc8000f8e00ff */
[----:B------:R1:W2:Y:S03]  /*103b0*/  SYNCS.PHASECHK.TRANS64.TRYWAIT P0, [R3+URZ], R0 ;  /* 0x00000000030075a7 */ /* 0x0002a6000800017f */
[----:B--2---:R-:W-:Y:S05]  /*103c0*/  @!P0 NANOSLEEP.SYNCS 0x989680 ;  /* 0x009896800000895d */ /* 0x004fea0003900000 */
[----:B------:R-:W2:Y:S02]  /*103d0*/  @!P0 SYNCS.PHASECHK.TRANS64 P0, [R3+URZ], R0 ;  /* 0x00000000030085a7 */ /* 0x000ea4000800007f */
[----:B--2---:R-:W-:Y:S05]  /*103e0*/  @!P0 BRA `(.L_x_21) ;  /* 0xfffffffc00ec8947 */ /* 0x004fea000383ffff */
[----:B------:R-:W-:Y:S05]  /*103f0*/  BRA `(.L_x_20) ;  /* 0xffffff1800947947 */ /* 0x000fea000383ffff */
.L_x_27:
[----:B-----5:R1:W-:Y:S02]  /*10400*/  STL [R1+0x90], R0 ;  /* 0x0000900001007387 */ /* 0x0203e40000100800 */
[----:B-1----:R-:W-:-:S04]  /*10410*/  IMAD.U32 R0, RZ, RZ, UR9 ;  /* 0x00000009ff007e24 */ /* 0x002fc8000f8e00ff */
[----:B------:R1:W3:Y:S03]  /*10420*/  SYNCS.PHASECHK.TRANS64.TRYWAIT P0, [R0+URZ], R229 ;  /* 0x000000e5000075a7 */ /* 0x0002e6000800017f */
[----:B---3--:R-:W-:Y:S05]  /*10430*/  @!P0 NANOSLEEP.SYNCS 0x989680 ;  /* 0x009896800000895d */ /* 0x008fea0003900000 */
[----:B------:R1:W3:Y:S02]  /*10440*/  @!P0 SYNCS.PHASECHK.TRANS64 P0, [R0+URZ], R229 ;  /* 0x000000e5000085a7 */ /* 0x0002e4000800007f */
[----:B-1----:R1:W5:Y:S02]  /*10450*/  LDL.LU R0, [R1+0x90] ;  /* 0x0000900001007983 */ /* 0x0023640000300800 */
[----:B-1-3--:R-:W-:Y:S05]  /*10460*/  @!P0 BRA `(.L_x_27) ;  /* 0xfffffffc00e48947 */ /* 0x00afea000383ffff */
[----:B------:R-:W-:Y:S05]  /*10470*/  BRA `(.L_x_26) ;  /* 0xffffff2800f47947 */ /* 0x000fea000383ffff */
.L_x_304:
[----:B------:R-:W-:Y:S01]  /*10480*/  BSSY B1, `(.L_x_324) ;  /* 0x0000006000017945 */ /* 0x000fe20003800000 */
[----:B------:R-:W-:-:S07]  /*10490*/  IMAD.MOV.U32 R2, RZ, RZ, -0x1 ;  /* 0xffffffffff027424 */ /* 0x000fce00078e00ff */
[----:B------:R-:W-:Y:S05]  /*104a0*/  WARPSYNC.COLLECTIVE R2, `(.L_x_325) ;  /* 0x00000000020c7348 */ /* 0x000fea0003c00000 */
[----:B------:R-:W-:Y:S02]  /*104b0*/  ELECT P0, UR62, PT ;  /* 0x00000000003e782f */ /* 0x000fe40003800000 */
[----:B------:R-:W-:Y:S01]  /*104c0*/  MOV R2, UR62 ;  /* 0x0000003e00027c02 */ /* 0x000fe20008000f00 */
[----:B------:R-:W-:Y:S10]  /*104d0*/  ENDCOLLECTIVE ;  /* 0x000000000000791b */ /* 0x000ff40003800000 */
.L_x_325:
[----:B------:R-:W-:Y:S05]  /*104e0*/  BSYNC B1 ;  /* 0x0000000000017941 */ /* 0x000fea0003800000 */
.L_x_324:
[----:B------:R-:W-:Y:S05]  /*104f0*/  BRA `(.L_x_326) ;  /* 0xffffffec00e07947 */ /* 0x000fea000383ffff */
.L_x_307:
[----:B0-----:R0:W2:Y:S02]  /*10500*/  SYNCS.PHASECHK.TRANS64.TRYWAIT P0, [R11+URZ+0x28], R4 ;  /* 0x000028040b0075a7 */ /* 0x0010a4000800017f */
[----:B--2---:R-:W-:Y:S05]  /*10510*/  @!P0 NANOSLEEP.SYNCS 0x989680 ;  /* 0x009896800000895d */ /* 0x004fea0003900000 */
[----:B------:R-:W2:Y:S02]  /*10520*/  @!P0 SYNCS.PHASECHK.TRANS64 P0, [R11+URZ+0x28], R4 ;  /* 0x000028040b0085a7 */ /* 0x000ea4000800007f */
[----:B--2---:R-:W-:Y:S05]  /*10530*/  @!P0 BRA `(.L_x_307) ;  /* 0xfffffffc00f08947 */ /* 0x004fea000383ffff */
[----:B------:R-:W-:Y:S05]  /*10540*/  BRA `(.L_x_327) ;  /* 0xfffffff000207947 */ /* 0x000fea000383ffff */
.L_x_315:
[----:B------:R-:W-:Y:S01]  /*10550*/  BSSY B0, `(.L_x_328) ;  /* 0x0000006000007945 */ /* 0x000fe20003800000 */
[----:B------:R-:W-:-:S07]  /*10560*/  IMAD.MOV.U32 R2, RZ, RZ, -0x1 ;  /* 0xffffffffff027424 */ /* 0x000fce00078e00ff */
[----:B------:R-:W-:Y:S05]  /*10570*/  WARPSYNC.COLLECTIVE R2, `(.L_x_329) ;  /* 0x00000000020c7348 */ /* 0x000fea0003c00000 */
[----:B------:R-:W-:Y:S02]  /*10580*/  ELECT P0, UR62, PT ;  /* 0x00000000003e782f */ /* 0x000fe40003800000 */
[----:B------:R-:W-:Y:S01]  /*10590*/  MOV R2, UR62 ;  /* 0x0000003e00027c02 */ /* 0x000fe20008000f00 */
[----:B------:R-:W-:Y:S10]  /*105a0*/  ENDCOLLECTIVE ;  /* 0x000000000000791b */ /* 0x000ff40003800000 */
.L_x_329:
[----:B------:R-:W-:Y:S05]  /*105b0*/  BSYNC B0 ;  /* 0x0000000000007941 */ /* 0x000fea0003800000 */
.L_x_328:
[----:B------:R-:W-:Y:S05]  /*105c0*/  BRA `(.L_x_330) ;  /* 0xfffffff800987947 */ /* 0x000fea000383ffff */
.L_x_319:
[----:B0-----:R0:W1:Y:S02]  /*105d0*/  SYNCS.PHASECHK.TRANS64.TRYWAIT P0, [R7+URZ], R2 ;  /* 0x00000002070075a7 */ /* 0x001064000800017f */
[----:B-1----:R-:W-:Y:S05]  /*105e0*/  @!P0 NANOSLEEP.SYNCS 0x989680 ;  /* 0x009896800000895d */ /* 0x002fea0003900000 */
[----:B------:R-:W1:Y:S02]  /*105f0*/  @!P0 SYNCS.PHASECHK.TRANS64 P0, [R7+URZ], R2 ;  /* 0x00000002070085a7 */ /* 0x000e64000800007f */
[----:B-1----:R-:W-:Y:S05]  /*10600*/  @!P0 BRA `(.L_x_319) ;  /* 0xfffffffc00f08947 */ /* 0x002fea000383ffff */
[----:B------:R-:W-:Y:S05]  /*10610*/  BRA `(.L_x_331) ;  /* 0xfffffff800dc7947 */ /* 0x000fea000383ffff */
.L_x_320:
[----:B0-----:R0:W1:Y:S02]  /*10620*/  SYNCS.PHASECHK.TRANS64.TRYWAIT P0, [R9+URZ], R4 ;  /* 0x00000004090075a7 */ /* 0x001064000800017f */
[----:B-1----:R-:W-:Y:S05]  /*10630*/  @!P0 NANOSLEEP.SYNCS 0x989680 ;  /* 0x009896800000895d */ /* 0x002fea0003900000 */
[----:B------:R-:W1:Y:S02]  /*10640*/  @!P0 SYNCS.PHASECHK.TRANS64 P0, [R9+URZ], R4 ;  /* 0x00000004090085a7 */ /* 0x000e64000800007f */
[----:B-1----:R-:W-:Y:S05]  /*10650*/  @!P0 BRA `(.L_x_320) ;  /* 0xfffffffc00f08947 */ /* 0x002fea000383ffff */
[----:B------:R-:W-:Y:S05]  /*10660*/  BRA `(.L_x_332) ;  /* 0xfffffff800ec7947 */ /* 0x000fea000383ffff */
.L_x_321:
[----:B0-----:R0:W1:Y:S02]  /*10670*/  SYNCS.PHASECHK.TRANS64.TRYWAIT P0, [R6+URZ], R5 ;  /* 0x00000005060075a7 */ /* 0x001064000800017f */
[----:B-1----:R-:W-:Y:S05]  /*10680*/  @!P0 NANOSLEEP.SYNCS 0x989680 ;  /* 0x009896800000895d */ /* 0x002fea0003900000 */
[----:B------:R-:W1:Y:S02]  /*10690*/  @!P0 SYNCS.PHASECHK.TRANS64 P0, [R6+URZ], R5 ;  /* 0x00000005060085a7 */ /* 0x000e64000800007f */
[----:B-1----:R-:W-:Y:S05]  /*106a0*/  @!P0 BRA `(.L_x_321) ;  /* 0xfffffffc00f08947 */ /* 0x002fea000383ffff */
[----:B------:R-:W-:Y:S05]  /*106b0*/  BRA `(.L_x_333) ;  /* 0xfffffff800fc7947 */ /* 0x000fea000383ffff */
.L_x_322:
[----:B-1----:R1:W2:Y:S02]  /*106c0*/  SYNCS.PHASECHK.TRANS64.TRYWAIT P0, [R9+URZ], R4 ;  /* 0x00000004090075a7 */ /* 0x0022a4000800017f */
[----:B--2---:R-:W-:Y:S05]  /*106d0*/  @!P0 NANOSLEEP.SYNCS 0x989680 ;  /* 0x009896800000895d */ /* 0x004fea0003900000 */
[----:B------:R-:W2:Y:S02]  /*106e0*/  @!P0 SYNCS.PHASECHK.TRANS64 P0, [R9+URZ], R4 ;  /* 0x00000004090085a7 */ /* 0x000ea4000800007f */
[----:B--2---:R-:W-:Y:S05]  /*106f0*/  @!P0 BRA `(.L_x_322) ;  /* 0xfffffffc00f08947 */ /* 0x004fea000383ffff */
[----:B------:R-:W-:Y:S05]  /*10700*/  BRA `(.L_x_334) ;  /* 0xfffffffc00047947 */ /* 0x000fea000383ffff */
.L_x_335:
[----:B------:R-:W-:-:S00]  /*10710*/  BRA `(.L_x_335) ;  /* 0xfffffffc00fc7947 */ /* 0x000fc0000383ffff */
[----:B------:R-:W-:-:S00]  /*10720*/  NOP ;  /* 0x0000000000007918 */ /* 0x000fc00000000000 */
        /* <DEDUP_REMOVED lines=13> */
.L_x_336:


//--------------------- .nv.shared._ZN7cutlass13device_kernelINS_4gemm6kernel13GemmUniversalIN4cute5tupleIJiiiiEEENS1_10collective13CollectiveMmaINS1_37MainloopSm90TmaGmmaWarpSpecializedFP8ILi5ENS5_IJNS4_1CILi2EEESB_NSA_ILi1EEEEEENS1_35KernelTmaWarpSpecializedCooperativeEEENS5_IJNSA_ILi128EEENSA_ILi256EEENSA_ILi32EEEEEENS_12float_e4m3_tENS5_IJlSC_lEEESK_SL_NS4_8TiledMMAINS4_8MMA_AtomIJNS4_4SM904GMMA31MMA_64x256x32_F32E4M3E4M3_SS_TNILNSP_7ScaleInE1ELSR_1EEEEEENS4_6LayoutINS5_IJSB_SC_SC_EEENS5_IJSC_NSA_ILi0EEESW_EEEEENS5_IJNS4_10UnderscoreESZ_SZ_EEEEENS4_23SM90_TMA_LOAD_MULTICASTENS4_14ComposedLayoutINS4_7SwizzleILi1ELi4ELi3EEENS4_18smem_ptr_flag_bitsILi8EEENSU_INS5_IJNSA_ILi8EEESI_EEENS5_IJSI_SC_EEEEEEEvNS4_8identityES12_S1C_vS1D_EENS_8epilogue10collective6detail29Sm90TmaWarpSpecializedAdapterINS1G_15DefaultEpilogueISK_SL_SL_NS1F_6thread17LinearCombinationISK_Li1EffLNS1K_9ScaleType4KindE0ELNS_15FloatRoundStyleE2ESK_EENS1_15EpilogueDefaultEEEEEvvEEEEvNT_6ParamsE --------------------------
	.section	.nv.shared._ZN7cutlass13device_kernelINS_4gemm6kernel13GemmUniversalIN4cute5tupleIJiiiiEEENS1_10collective13CollectiveMmaINS1_37MainloopSm90TmaGmmaWarpSpecializedFP8ILi5ENS5_IJNS4_1CILi2EEESB_NSA_ILi1EEEEEENS1_35KernelTmaWarpSpecializedCooperativeEEENS5_IJNSA_ILi128EEENSA_ILi256EEENSA_ILi32EEEEEENS_12float_e4m3_tENS5_IJlSC_lEEESK_SL_NS4_8TiledMMAINS4_8MMA_AtomIJNS4_4SM904GMMA31MMA_64x256x32_F32E4M3E4M3_SS_TNILNSP_7ScaleInE1ELSR_1EEEEEENS4_6LayoutINS5_IJSB_SC_SC_EEENS5_IJSC_NSA_ILi0EEESW_EEEEENS5_IJNS4_10UnderscoreESZ_SZ_EEEEENS4_23SM90_TMA_LOAD_MULTICASTENS4_14ComposedLayoutINS4_7SwizzleILi1ELi4ELi3EEENS4_18smem_ptr_flag_bitsILi8EEENSU_INS5_IJNSA_ILi8EEESI_EEENS5_IJSI_SC_EEEEEEEvNS4_8identityES12_S1C_vS1D_EENS_8epilogue10collective6detail29Sm90TmaWarpSpecializedAdapterINS1G_15DefaultEpilogueISK_SL_SL_NS1F_6thread17LinearCombinationISK_Li1EffLNS1K_9ScaleType4KindE0ELNS_15FloatRoundStyleE2ESK_EENS1_15EpilogueDefaultEEEEEvvEEEEvNT_6ParamsE,"aw",@nobits
	.sectionflags	@""
	.align	16
	.zero		1024


//--------------------- .nv.shared.reserved.0     --------------------------
	.section	.nv.shared.reserved.0,"aw",@nobits
	.weak		__nv_reservedSMEM_offset_0_alias
	.size		__nv_reservedSMEM_offset_0_alias, 0, 0
	.other		__nv_reservedSMEM_offset_0_alias,@"STO_CUDA_RESERVED_SHARED STV_DEFAULT"
__nv_reservedSMEM_offset_0_alias:
	.zero		0


//--------------------- .nv.global                --------------------------
	.section	.nv.global,"aw",@nobits
.nv.global:
	.type		_ZN39_INTERNAL_07816834_4_k_cu_4d0d72b8_56274cute1_E,@object
	.size		_ZN39_INTERNAL_07816834_4_k_cu_4d0d72b8_56274cute1_E,(_ZN39_INTERNAL_07816834_4_k_cu_4d0d72b8_56274cuda3std3__45__cpo6cbeginE - _ZN39_INTERNAL_07816834_4_k_cu_4d0d72b8_56274cute1_E)
_ZN39_INTERNAL_07816834_4_k_cu_4d0d72b8_56274cute1_E:
	.zero		1
	.type		_ZN39_INTERNAL_07816834_4_k_cu_4d0d72b8_56274cuda3std3__45__cpo6cbeginE,@object
	.size		_ZN39_INTERNAL_07816834_4_k_cu_4d0d72b8_56274cuda3std3__45__cpo6cbeginE,(_ZN39_INTERNAL_07816834_4_k_cu_4d0d72b8_56274cuda3std3__48in_placeE - _ZN39_INTERNAL_07816834_4_k_cu_4d0d72b8_56274cuda3std3__45__cpo6cbeginE)
_ZN39_INTERNAL_07816834_4_k_cu_4d0d72b8_56274cuda3std3__45__cpo6cbeginE:
	.zero		1
	.type		_ZN39_INTERNAL_07816834_4_k_cu_4d0d72b8_56274cuda3std3__48in_placeE,@object
	.size		_ZN39_INTERNAL_07816834_4_k_cu_4d0d72b8_56274cuda3std3__48in_placeE,(_ZN39_INTERNAL_07816834_4_k_cu_4d0d72b8_56274cuda3std6ranges3__45__cpo9iter_moveE - _ZN39_INTERNAL_07816834_4_k_cu_4d0d72b8_56274cuda3std3__48in_placeE)
_ZN39_INTERNAL_07816834_4_k_cu_4d0d72b8_56274cuda3std3__48in_placeE:
	.zero		1
	.type		_ZN39_INTERNAL_07816834_4_k_cu_4d0d72b8_56274cuda3std6ranges3__45__cpo9iter_moveE,@object
	.size		_ZN39_INTERNAL_07816834_4_k_cu_4d0d72b8_56274cuda3std6ranges3__45__cpo9iter_moveE,(_ZN39_INTERNAL_07816834_4_k_cu_4d0d72b8_56274cuda3std3__45__cpo5beginE - _ZN39_INTERNAL_07816834_4_k_cu_4d0d72b8_56274cuda3std6ranges3__45__cpo9iter_moveE)
_ZN39_INTERNAL_07816834_4_k_cu_4d0d72b8_56274cuda3std6ranges3__45__cpo9iter_moveE:
	.zero		1
	.type		_ZN39_INTERNAL_07816834_4_k_cu_4d0d72b8_56274cuda3std3__45__cpo5beginE,@object
	.size		_ZN39_INTERNAL_07816834_4_k_cu_4d0d72b8_56274cuda3std3__45__cpo5beginE,(_ZN39_INTERNAL_07816834_4_k_cu_4d0d72b8_56274cuda3std3__441_GLOBAL__N__07816834_4_k_cu_4d0d72b8_56276ignoreE - _ZN39_INTERNAL_07816834_4_k_cu_4d0d72b8_56274cuda3std3__45__cpo5beginE)
_ZN39_INTERNAL_07816834_4_k_cu_4d0d72b8_56274cuda3std3__45__cpo5beginE:
	.zero		1
	.type		_ZN39_INTERNAL_07816834_4_k_cu_4d0d72b8_56274cuda3std3__441_GLOBAL__N__07816834_4_k_cu_4d0d72b8_56276ignoreE,@object
	.size		_ZN39_INTERNAL_07816834_4_k_cu_4d0d72b8_56274cuda3std3__441_GLOBAL__N__07816834_4_k_cu_4d0d72b8_56276ignoreE,(_ZN39_INTERNAL_07816834_4_k_cu_4d0d72b8_56274cute7productE - _ZN39_INTERNAL_07816834_4_k_cu_4d0d72b8_56274cuda3std3__441_GLOBAL__N__07816834_4_k_cu_4d0d72b8_56276ignoreE)
_ZN39_INTERNAL_07816834_4_k_cu_4d0d72b8_56274cuda3std3__441_GLOBAL__N__07816834_4_k_cu_4d0d72b8_56276ignoreE:
	.zero		1
	.type		_ZN39_INTERNAL_07816834_4_k_cu_4d0d72b8_56274cute7productE,@object
	.size		_ZN39_INTERNAL_07816834_4_k_cu_4d0d72b8_56274cute7productE,(_ZN39_INTERNAL_07816834_4_k_cu_4d0d72b8_56274cuda3std3__45__cpo3endE - _ZN39_INTERNAL_07816834_4_k_cu_4d0d72b8_56274cute7productE)
_ZN39_INTERNAL_07816834_4_k_cu_4d0d72b8_56274cute7productE:
	.zero		1
	.type		_ZN39_INTERNAL_07816834_4_k_cu_4d0d72b8_56274cuda3std3__45__cpo3endE,@object
	.size		_ZN39_INTERNAL_07816834_4_k_cu_4d0d72b8_56274cuda3std3__45__cpo3endE,(_ZN39_INTERNAL_07816834_4_k_cu_4d0d72b8_56274cuda3std3__419piecewise_constructE - _ZN39_INTERNAL_07816834_4_k_cu_4d0d72b8_56274cuda3std3__45__cpo3endE)
_ZN39_INTERNAL_07816834_4_k_cu_4d0d72b8_56274cuda3std3__45__cpo3endE:
	.zero		1
	.type		_ZN39_INTERNAL_07816834_4_k_cu_4d0d72b8_56274cuda3std3__419piecewise_constructE,@object
	.size		_ZN39_INTERNAL_07816834_4_k_cu_4d0d72b8_56274cuda3std3__419piecewise_constructE,(_ZN39_INTERNAL_07816834_4_k_cu_4d0d72b8_56274cuda3std3__45__cpo4cendE - _ZN39_INTERNAL_07816834_4_k_cu_4d0d72b8_56274cuda3std3__419piecewise_constructE)
_ZN39_INTERNAL_07816834_4_k_cu_4d0d72b8_56274cuda3std3__419piecewise_constructE:
	.zero		1
	.type		_ZN39_INTERNAL_07816834_4_k_cu_4d0d72b8_56274cuda3std3__45__cpo4cendE,@object
	.size		_ZN39_INTERNAL_07816834_4_k_cu_4d0d72b8_56274cuda3std3__45__cpo4cendE,(_ZN39_INTERNAL_07816834_4_k_cu_4d0d72b8_56274cuda3std6ranges3__45__cpo4swapE - _ZN39_INTERNAL_07816834_4_k_cu_4d0d72b8_56274cuda3std3__45__cpo4cendE)
_ZN39_INTERNAL_07816834_4_k_cu_4d0d72b8_56274cuda3std3__45__cpo4cendE:
	.zero		1
	.type		_ZN39_INTERNAL_07816834_4_k_cu_4d0d72b8_56274cuda3std6ranges3__45__cpo4swapE,@object
	.size		_ZN39_INTERNAL_07816834_4_k_cu_4d0d72b8_56274cuda3std6ranges3__45__cpo4swapE,(.L_7 - _ZN39_INTERNAL_07816834_4_k_cu_4d0d72b8_56274cuda3std6ranges3__45__cpo4swapE)
_ZN39_INTERNAL_07816834_4_k_cu_4d0d72b8_56274cuda3std6ranges3__45__cpo4swapE:
	.zero		1
.L_7:


//--------------------- .nv.constant0._ZN7cutlass13device_kernelINS_4gemm6kernel13GemmUniversalIN4cute5tupleIJiiiiEEENS1_10collective13CollectiveMmaINS1_37MainloopSm90TmaGmmaWarpSpecializedFP8ILi5ENS5_IJNS4_1CILi2EEESB_NSA_ILi1EEEEEENS1_35KernelTmaWarpSpecializedCooperativeEEENS5_IJNSA_ILi128EEENSA_ILi256EEENSA_ILi32EEEEEENS_12float_e4m3_tENS5_IJlSC_lEEESK_SL_NS4_8TiledMMAINS4_8MMA_AtomIJNS4_4SM904GMMA31MMA_64x256x32_F32E4M3E4M3_SS_TNILNSP_7ScaleInE1ELSR_1EEEEEENS4_6LayoutINS5_IJSB_SC_SC_EEENS5_IJSC_NSA_ILi0EEESW_EEEEENS5_IJNS4_10UnderscoreESZ_SZ_EEEEENS4_23SM90_TMA_LOAD_MULTICASTENS4_14ComposedLayoutINS4_7SwizzleILi1ELi4ELi3EEENS4_18smem_ptr_flag_bitsILi8EEENSU_INS5_IJNSA_ILi8EEESI_EEENS5_IJSI_SC_EEEEEEEvNS4_8identityES12_S1C_vS1D_EENS_8epilogue10collective6detail29Sm90TmaWarpSpecializedAdapterINS1G_15DefaultEpilogueISK_SL_SL_NS1F_6thread17LinearCombinationISK_Li1EffLNS1K_9ScaleType4KindE0ELNS_15FloatRoundStyleE2ESK_EENS1_15EpilogueDefaultEEEEEvvEEEEvNT_6ParamsE --------------------------
	.section	.nv.constant0._ZN7cutlass13device_kernelINS_4gemm6kernel13GemmUniversalIN4cute5tupleIJiiiiEEENS1_10collective13CollectiveMmaINS1_37MainloopSm90TmaGmmaWarpSpecializedFP8ILi5ENS5_IJNS4_1CILi2EEESB_NSA_ILi1EEEEEENS1_35KernelTmaWarpSpecializedCooperativeEEENS5_IJNSA_ILi128EEENSA_ILi256EEENSA_ILi32EEEEEENS_12float_e4m3_tENS5_IJlSC_lEEESK_SL_NS4_8TiledMMAINS4_8MMA_AtomIJNS4_4SM904GMMA31MMA_64x256x32_F32E4M3E4M3_SS_TNILNSP_7ScaleInE1ELSR_1EEEEEENS4_6LayoutINS5_IJSB_SC_SC_EEENS5_IJSC_NSA_ILi0EEESW_EEEEENS5_IJNS4_10UnderscoreESZ_SZ_EEEEENS4_23SM90_TMA_LOAD_MULTICASTENS4_14ComposedLayoutINS4_7SwizzleILi1ELi4ELi3EEENS4_18smem_ptr_flag_bitsILi8EEENSU_INS5_IJNSA_ILi8EEESI_EEENS5_IJSI_SC_EEEEEEEvNS4_8identityES12_S1C_vS1D_EENS_8epilogue10collective6detail29Sm90TmaWarpSpecializedAdapterINS1G_15DefaultEpilogueISK_SL_SL_NS1F_6thread17LinearCombinationISK_Li1EffLNS1K_9ScaleType4KindE0ELNS_15FloatRoundStyleE2ESK_EENS1_15EpilogueDefaultEEEEEvvEEEEvNT_6ParamsE,"a",@progbits
	.sectionflags	@""
	.align	4
.nv.constant0._ZN7cutlass13device_kernelINS_4gemm6kernel13GemmUniversalIN4cute5tupleIJiiiiEEENS1_10collective13CollectiveMmaINS1_37MainloopSm90TmaGmmaWarpSpecializedFP8ILi5ENS5_IJNS4_1CILi2EEESB_NSA_ILi1EEEEEENS1_35KernelTmaWarpSpecializedCooperativeEEENS5_IJNSA_ILi128EEENSA_ILi256EEENSA_ILi32EEEEEENS_12float_e4m3_tENS5_IJlSC_lEEESK_SL_NS4_8TiledMMAINS4_8MMA_AtomIJNS4_4SM904GMMA31MMA_64x256x32_F32E4M3E4M3_SS_TNILNSP_7ScaleInE1ELSR_1EEEEEENS4_6LayoutINS5_IJSB_SC_SC_EEENS5_IJSC_NSA_ILi0EEESW_EEEEENS5_IJNS4_10UnderscoreESZ_SZ_EEEEENS4_23SM90_TMA_LOAD_MULTICASTENS4_14ComposedLayoutINS4_7SwizzleILi1ELi4ELi3EEENS4_18smem_ptr_flag_bitsILi8EEENSU_INS5_IJNSA_ILi8EEESI_EEENS5_IJSI_SC_EEEEEEEvNS4_8identityES12_S1C_vS1D_EENS_8epilogue10collective6detail29Sm90TmaWarpSpecializedAdapterINS1G_15DefaultEpilogueISK_SL_SL_NS1F_6thread17LinearCombinationISK_Li1EffLNS1K_9ScaleType4KindE0ELNS_15FloatRoundStyleE2ESK_EENS1_15EpilogueDefaultEEEEEvvEEEEvNT_6ParamsE:
	.zero		1664


//--------------------- SYMBOLS --------------------------

	.type		.nv.reservedSmem.offset0,@object
	.size		.nv.reservedSmem.offset0,0x4
